	.target	sm_100a

	.elftype	@"ET_EXEC"


//--------------------- .note.nv.tkinfo           --------------------------
	.section	.note.nv.tkinfo,"",@"SHT_NOTE"
	.sectionflags	@"SHF_NOTE_NV_TKINFO"
	.tkinfo
        /*0018*/ 	.word	0x00000002
        /*0030*/ 	.string	""
        /*0030*/ 	.string	"ptxas"
        /*0030*/ 	.string	"Cuda compilation tools, release 13.0, V13.0.88"
        /*0030*/ 	.string	"Build cuda_13.0.r13.0/compiler.36424714_0"
        /*0030*/ 	.string	"-arch sm_100a -m 64 "



//--------------------- .note.nv.cuinfo           --------------------------
	.section	.note.nv.cuinfo,"",@"SHT_NOTE"
	.sectionflags	@"SHF_NOTE_NV_CUINFO"
        /*0018*/ 	.short	0x0002
        /*001a*/ 	.short	0x0064
        /*001c*/ 	.short	0x0082
	.zero		2


//--------------------- .nv.info                  --------------------------
	.section	.nv.info,"",@"SHT_CUDA_INFO"
	.align	4


	//----- nvinfo : EIATTR_REGCOUNT
	.align		4
        /*0000*/ 	.byte	0x04, 0x2f
        /*0002*/ 	.short	(.L_19 - .L_18)
	.align		4
.L_18:
        /*0004*/ 	.word	index@(_ZN7cutlass13device_kernelINS_4gemm6kernel13GemmUniversalIN4cute5tupleIJiiiiEEENS1_10collective13CollectiveMmaINS1_35MainloopSm100TmaUmmaWarpSpecializedILi2ELi2ELi4ENS5_IJNS4_1CILi1EEESB_SB_EEEEENS5_IJNSA_ILi64EEENSA_ILi128EEENSA_ILi32EEEEEENS_12float_e5m2_tENS5_IJlSB_lEEESI_SJ_NS4_8TiledMMAINS4_8MMA_AtomIJNS4_10MMA_TraitsINS4_19SM100_MMA_F8F6F4_SSEJSI_SI_fSE_SF_NS4_17integral_constantINS4_4UMMA5MajorELSQ_0EEESR_NSO_INSP_7ScaleInELSS_0EEEST_EEEEEENS4_6LayoutISC_NS5_IJNSA_ILi0EEESX_SX_EEEEENS5_IJNS4_10UnderscoreES10_S10_EEEEENS4_13SM90_TMA_LOADENS4_14ComposedLayoutINS4_7SwizzleILi1ELi4ELi3EEENS4_18smem_ptr_flag_bitsILi8EEENSW_INS5_IJNSA_ILi8EEESG_EEENS5_IJSG_SB_EEEEEEEvNS4_8identityES13_S1D_vS1E_EENS_8epilogue10collective18CollectiveEpilogueINS1G_23Sm100TmaWarpSpecializedILi2ELi2ELi32ELb0ELb0EEEJSH_NS5_IJNSW_ISE_SB_EES1L_EEESI_SJ_SI_SJ_NS1G_6fusion15FusionCallbacksIS1K_NS1N_17LinearCombinationISI_fSI_fLNS_15FloatRoundStyleE2EEESH_S1M_JEEENS4_5SM1004TMEM4LOAD26SM100_TMEM_LOAD_16dp32b32xES13_NS14_INS15_ILi2ELi4ELi3EEES18_NSW_INS5_IJS19_SE_EEENS5_IJSE_SB_EEEEEEENS4_39AutoVectorizingCopyWithAssumedAlignmentILi128EEENS4_14SM90_TMA_STOREES21_S23_S23_EEEvvEEEEvNT_6ParamsE)
        /*0008*/ 	.word	0x00000080


	//----- nvinfo : EIATTR_FRAME_SIZE
	.align		4
.L_19:
        /*000c*/ 	.byte	0x04, 0x11
        /*000e*/ 	.short	(.L_21 - .L_20)
	.align		4
.L_20:
        /*0010*/ 	.word	index@($__internal_2_$__cuda_sm10x_tcgen05_guardrail_trap_unallocated_columns_being_dealloced)
        /*0014*/ 	.word	0x00000000


	//----- nvinfo : EIATTR_FRAME_SIZE
	.align		4
.L_21:
        /*0018*/ 	.byte	0x04, 0x11
        /*001a*/ 	.short	(.L_23 - .L_22)
	.align		4
.L_22:
        /*001c*/ 	.word	index@($__internal_1_$__cuda_sm10x_tcgen05_guardrail_trap_phase_invalid_during_alloc)
        /*0020*/ 	.word	0x00000000


	//----- nvinfo : EIATTR_FRAME_SIZE
	.align		4
.L_23:
        /*0024*/ 	.byte	0x04, 0x11
        /*0026*/ 	.short	(.L_25 - .L_24)
	.align		4
.L_24:
        /*0028*/ 	.word	index@($__internal_0_$__cuda_sm10x_tcgen05_guardrail_trap_col_being_dealloced_not_returned_by_alloc)
        /*002c*/ 	.word	0x00000000


	//----- nvinfo : EIATTR_FRAME_SIZE
	.align		4
.L_25:
        /*0030*/ 	.byte	0x04, 0x11
        /*0032*/ 	.short	(.L_27 - .L_26)
	.align		4
.L_26:
        /*0034*/ 	.word	index@(_ZN7cutlass13device_kernelINS_4gemm6kernel13GemmUniversalIN4cute5tupleIJiiiiEEENS1_10collective13CollectiveMmaINS1_35MainloopSm100TmaUmmaWarpSpecializedILi2ELi2ELi4ENS5_IJNS4_1CILi1EEESB_SB_EEEEENS5_IJNSA_ILi64EEENSA_ILi128EEENSA_ILi32EEEEEENS_12float_e5m2_tENS5_IJlSB_lEEESI_SJ_NS4_8TiledMMAINS4_8MMA_AtomIJNS4_10MMA_TraitsINS4_19SM100_MMA_F8F6F4_SSEJSI_SI_fSE_SF_NS4_17integral_constantINS4_4UMMA5MajorELSQ_0EEESR_NSO_INSP_7ScaleInELSS_0EEEST_EEEEEENS4_6LayoutISC_NS5_IJNSA_ILi0EEESX_SX_EEEEENS5_IJNS4_10UnderscoreES10_S10_EEEEENS4_13SM90_TMA_LOADENS4_14ComposedLayoutINS4_7SwizzleILi1ELi4ELi3EEENS4_18smem_ptr_flag_bitsILi8EEENSW_INS5_IJNSA_ILi8EEESG_EEENS5_IJSG_SB_EEEEEEEvNS4_8identityES13_S1D_vS1E_EENS_8epilogue10collective18CollectiveEpilogueINS1G_23Sm100TmaWarpSpecializedILi2ELi2ELi32ELb0ELb0EEEJSH_NS5_IJNSW_ISE_SB_EES1L_EEESI_SJ_SI_SJ_NS1G_6fusion15FusionCallbacksIS1K_NS1N_17LinearCombinationISI_fSI_fLNS_15FloatRoundStyleE2EEESH_S1M_JEEENS4_5SM1004TMEM4LOAD26SM100_TMEM_LOAD_16dp32b32xES13_NS14_INS15_ILi2ELi4ELi3EEES18_NSW_INS5_IJS19_SE_EEENS5_IJSE_SB_EEEEEEENS4_39AutoVectorizingCopyWithAssumedAlignmentILi128EEENS4_14SM90_TMA_STOREES21_S23_S23_EEEvvEEEEvNT_6ParamsE)
        /*0038*/ 	.word	0x00000000


	//----- nvinfo : EIATTR_MIN_STACK_SIZE
	.align		4
.L_27:
        /*003c*/ 	.byte	0x04, 0x12
        /*003e*/ 	.short	(.L_29 - .L_28)
	.align		4
.L_28:
        /*0040*/ 	.word	index@(_ZN7cutlass13device_kernelINS_4gemm6kernel13GemmUniversalIN4cute5tupleIJiiiiEEENS1_10collective13CollectiveMmaINS1_35MainloopSm100TmaUmmaWarpSpecializedILi2ELi2ELi4ENS5_IJNS4_1CILi1EEESB_SB_EEEEENS5_IJNSA_ILi64EEENSA_ILi128EEENSA_ILi32EEEEEENS_12float_e5m2_tENS5_IJlSB_lEEESI_SJ_NS4_8TiledMMAINS4_8MMA_AtomIJNS4_10MMA_TraitsINS4_19SM100_MMA_F8F6F4_SSEJSI_SI_fSE_SF_NS4_17integral_constantINS4_4UMMA5MajorELSQ_0EEESR_NSO_INSP_7ScaleInELSS_0EEEST_EEEEEENS4_6LayoutISC_NS5_IJNSA_ILi0EEESX_SX_EEEEENS5_IJNS4_10UnderscoreES10_S10_EEEEENS4_13SM90_TMA_LOADENS4_14ComposedLayoutINS4_7SwizzleILi1ELi4ELi3EEENS4_18smem_ptr_flag_bitsILi8EEENSW_INS5_IJNSA_ILi8EEESG_EEENS5_IJSG_SB_EEEEEEEvNS4_8identityES13_S1D_vS1E_EENS_8epilogue10collective18CollectiveEpilogueINS1G_23Sm100TmaWarpSpecializedILi2ELi2ELi32ELb0ELb0EEEJSH_NS5_IJNSW_ISE_SB_EES1L_EEESI_SJ_SI_SJ_NS1G_6fusion15FusionCallbacksIS1K_NS1N_17LinearCombinationISI_fSI_fLNS_15FloatRoundStyleE2EEESH_S1M_JEEENS4_5SM1004TMEM4LOAD26SM100_TMEM_LOAD_16dp32b32xES13_NS14_INS15_ILi2ELi4ELi3EEES18_NSW_INS5_IJS19_SE_EEENS5_IJSE_SB_EEEEEEENS4_39AutoVectorizingCopyWithAssumedAlignmentILi128EEENS4_14SM90_TMA_STOREES21_S23_S23_EEEvvEEEEvNT_6ParamsE)
        /*0044*/ 	.word	0x00000000
.L_29:


//--------------------- .nv.compat                --------------------------
	.section	.nv.compat,"",@"SHT_CUDA_COMPAT_INFO"
	.align	4
        /*0000*/ 	.byte	0x02, 0x09, 0x01, 0x00, 0x02, 0x02, 0x02, 0x00, 0x02, 0x05, 0x05, 0x00, 0x03, 0x07, 0x01, 0x01
        /*0010*/ 	.byte	0x02, 0x03, 0x01, 0x00, 0x02, 0x06, 0x01, 0x00, 0x04, 0x0b, 0x08, 0x00, 0x09, 0x00, 0x00, 0x00
        /*0020*/ 	.byte	0x00, 0x00, 0x00, 0x00


//--------------------- .nv.info._ZN7cutlass13device_kernelINS_4gemm6kernel13GemmUniversalIN4cute5tupleIJiiiiEEENS1_10collective13CollectiveMmaINS1_35MainloopSm100TmaUmmaWarpSpecializedILi2ELi2ELi4ENS5_IJNS4_1CILi1EEESB_SB_EEEEENS5_IJNSA_ILi64EEENSA_ILi128EEENSA_ILi32EEEEEENS_12float_e5m2_tENS5_IJlSB_lEEESI_SJ_NS4_8TiledMMAINS4_8MMA_AtomIJNS4_10MMA_TraitsINS4_19SM100_MMA_F8F6F4_SSEJSI_SI_fSE_SF_NS4_17integral_constantINS4_4UMMA5MajorELSQ_0EEESR_NSO_INSP_7ScaleInELSS_0EEEST_EEEEEENS4_6LayoutISC_NS5_IJNSA_ILi0EEESX_SX_EEEEENS5_IJNS4_10UnderscoreES10_S10_EEEEENS4_13SM90_TMA_LOADENS4_14ComposedLayoutINS4_7SwizzleILi1ELi4ELi3EEENS4_18smem_ptr_flag_bitsILi8EEENSW_INS5_IJNSA_ILi8EEESG_EEENS5_IJSG_SB_EEEEEEEvNS4_8identityES13_S1D_vS1E_EENS_8epilogue10collective18CollectiveEpilogueINS1G_23Sm100TmaWarpSpecializedILi2ELi2ELi32ELb0ELb0EEEJSH_NS5_IJNSW_ISE_SB_EES1L_EEESI_SJ_SI_SJ_NS1G_6fusion15FusionCallbacksIS1K_NS1N_17LinearCombinationISI_fSI_fLNS_15FloatRoundStyleE2EEESH_S1M_JEEENS4_5SM1004TMEM4LOAD26SM100_TMEM_LOAD_16dp32b32xES13_NS14_INS15_ILi2ELi4ELi3EEES18_NSW_INS5_IJS19_SE_EEENS5_IJSE_SB_EEEEEEENS4_39AutoVectorizingCopyWithAssumedAlignmentILi128EEENS4_14SM90_TMA_STOREES21_S23_S23_EEEvvEEEEvNT_6ParamsE --------------------------
	.section	.nv.info._ZN7cutlass13device_kernelINS_4gemm6kernel13GemmUniversalIN4cute5tupleIJiiiiEEENS1_10collective13CollectiveMmaINS1_35MainloopSm100TmaUmmaWarpSpecializedILi2ELi2ELi4ENS5_IJNS4_1CILi1EEESB_SB_EEEEENS5_IJNSA_ILi64EEENSA_ILi128EEENSA_ILi32EEEEEENS_12float_e5m2_tENS5_IJlSB_lEEESI_SJ_NS4_8TiledMMAINS4_8MMA_AtomIJNS4_10MMA_TraitsINS4_19SM100_MMA_F8F6F4_SSEJSI_SI_fSE_SF_NS4_17integral_constantINS4_4UMMA5MajorELSQ_0EEESR_NSO_INSP_7ScaleInELSS_0EEEST_EEEEEENS4_6LayoutISC_NS5_IJNSA_ILi0EEESX_SX_EEEEENS5_IJNS4_10UnderscoreES10_S10_EEEEENS4_13SM90_TMA_LOADENS4_14ComposedLayoutINS4_7SwizzleILi1ELi4ELi3EEENS4_18smem_ptr_flag_bitsILi8EEENSW_INS5_IJNSA_ILi8EEESG_EEENS5_IJSG_SB_EEEEEEEvNS4_8identityES13_S1D_vS1E_EENS_8epilogue10collective18CollectiveEpilogueINS1G_23Sm100TmaWarpSpecializedILi2ELi2ELi32ELb0ELb0EEEJSH_NS5_IJNSW_ISE_SB_EES1L_EEESI_SJ_SI_SJ_NS1G_6fusion15FusionCallbacksIS1K_NS1N_17LinearCombinationISI_fSI_fLNS_15FloatRoundStyleE2EEESH_S1M_JEEENS4_5SM1004TMEM4LOAD26SM100_TMEM_LOAD_16dp32b32xES13_NS14_INS15_ILi2ELi4ELi3EEES18_NSW_INS5_IJS19_SE_EEENS5_IJSE_SB_EEEEEEENS4_39AutoVectorizingCopyWithAssumedAlignmentILi128EEENS4_14SM90_TMA_STOREES21_S23_S23_EEEvvEEEEvNT_6ParamsE,"",@"SHT_CUDA_INFO"
	.sectionflags	@""
	.align	4


	//----- nvinfo : EIATTR_CUDA_API_VERSION
	.align		4
        /*0000*/ 	.byte	0x04, 0x37
        /*0002*/ 	.short	(.L_31 - .L_30)
.L_30:
        /*0004*/ 	.word	0x00000082


	//----- nvinfo : EIATTR_KPARAM_INFO
	.align		4
.L_31:
        /*0008*/ 	.byte	0x04, 0x17
        /*000a*/ 	.short	(.L_33 - .L_32)
.L_32:
        /*000c*/ 	.word	0x00000000
        /*0010*/ 	.short	0x0000
        /*0012*/ 	.short	0x0000
        /*0014*/ 	.byte	0x00, 0xf0, 0x01, 0x20


	//----- nvinfo : EIATTR_AT_ENTRY_FRAGMENTS
	.align		4
.L_33:
        /*0018*/ 	.byte	0x04, 0x4f
        /*001a*/ 	.short	(.L_35 - .L_34)


	//   ....[0]....
.L_34:
        /*001c*/ 	.word	0x00000006


	//----- nvinfo : EIATTR_RESERVED_SMEM_USED
	.align		4
.L_35:
        /*0020*/ 	.byte	0x01, 0x41
	.zero		2


	//----- nvinfo : EIATTR_SPARSE_MMA_MASK
	.align		4
        /*0024*/ 	.byte	0x03, 0x50
        /*0026*/ 	.short	0x0000


	//----- nvinfo : EIATTR_TCGEN05_1CTA_USED
	.align		4
        /*0028*/ 	.byte	0x01, 0x51
	.zero		2


	//----- nvinfo : EIATTR_MAXREG_COUNT
	.align		4
        /*002c*/ 	.byte	0x03, 0x1b
        /*002e*/ 	.short	0x00ff


	//----- nvinfo : EIATTR_NUM_BARRIERS
	.align		4
        /*0030*/ 	.byte	0x02, 0x4c
        /*0032*/ 	.byte	0x07
	.zero		1


	//----- nvinfo : EIATTR_EXTERNS
	.align		4
        /*0034*/ 	.byte	0x04, 0x0f
        /*0036*/ 	.short	(.L_37 - .L_36)


	//   ....[0]....
	.align		4
.L_36:
        /*0038*/ 	.word	index@(__assertfail)


	//----- nvinfo : EIATTR_MERCURY_ISA_VERSION
	.align		4
.L_37:
        /*003c*/ 	.byte	0x03, 0x5f
        /*003e*/ 	.short	0x0101


	//----- nvinfo : EIATTR_INT_WARP_WIDE_INSTR_OFFSETS
	.align		4
        /*0040*/ 	.byte	0x04, 0x31
        /*0042*/ 	.short	(.L_39 - .L_38)


	//   ....[0]....
.L_38:
        /*0044*/ 	.word	0x00001d70


	//   ....[1]....
        /*0048*/ 	.word	0x000035b0


	//   ....[2]....
        /*004c*/ 	.word	0x000035d0


	//   ....[3]....
        /*0050*/ 	.word	0x00003600


	//   ....[4]....
        /*0054*/ 	.word	0x00003f30


	//   ....[5]....
        /*0058*/ 	.word	0x00003fa0


	//   ....[6]....
        /*005c*/ 	.word	0x00004180


	//   ....[7]....
        /*0060*/ 	.word	0x000042e0


	//----- nvinfo : EIATTR_COOP_GROUP_MASK_REGIDS
	.align		4
.L_39:
        /*0064*/ 	.byte	0x04, 0x29
        /*0066*/ 	.short	(.L_41 - .L_40)


	//   ....[0]....
.L_40:
        /*0068*/ 	.word	0xffffffff


	//   ....[1]....
        /*006c*/ 	.word	0xffffffff


	//   ....[2]....
        /*0070*/ 	.word	0xffffffff


	//   ....[3]....
        /*0074*/ 	.word	0xffffffff


	//   ....[4]....
        /*0078*/ 	.word	0xffffffff


	//   ....[5]....
        /*007c*/ 	.word	0xffffffff


	//   ....[6]....
        /*0080*/ 	.word	0xffffffff


	//   ....[7]....
        /*0084*/ 	.word	0xffffffff


	//   ....[8]....
        /*0088*/ 	.word	0xffffffff


	//   ....[9]....
        /*008c*/ 	.word	0xffffffff


	//   ....[10]....
        /*0090*/ 	.word	0xffffffff


	//   ....[11]....
        /*0094*/ 	.word	0xffffffff


	//   ....[12]....
        /*0098*/ 	.word	0xffffffff


	//----- nvinfo : EIATTR_COOP_GROUP_INSTR_OFFSETS
	.align		4
.L_41:
        /*009c*/ 	.byte	0x04, 0x28
        /*009e*/ 	.short	(.L_43 - .L_42)


	//   ....[0]....
.L_42:
        /*00a0*/ 	.word	0x00000090


	//   ....[1]....
        /*00a4*/ 	.word	0x000004d0


	//   ....[2]....
        /*00a8*/ 	.word	0x00000600


	//   ....[3]....
        /*00ac*/ 	.word	0x00000760


	//   ....[4]....
        /*00b0*/ 	.word	0x00000860


	//   ....[5]....
        /*00b4*/ 	.word	0x000009d0


	//   ....[6]....
        /*00b8*/ 	.word	0x00000b70


	//   ....[7]....
        /*00bc*/ 	.word	0x00001c50


	//   ....[8]....
        /*00c0*/ 	.word	0x00002910


	//   ....[9]....
        /*00c4*/ 	.word	0x00002b20


	//   ....[10]....
        /*00c8*/ 	.word	0x00002b50


	//   ....[11]....
        /*00cc*/ 	.word	0x00003490


	//   ....[12]....
        /*00d0*/ 	.word	0x000036c0


	//----- nvinfo : EIATTR_VRC_CTA_INIT_COUNT
	.align		4
.L_43:
        /*00d4*/ 	.byte	0x02, 0x4a
        /*00d6*/ 	.byte	0x80
	.zero		1


	//----- nvinfo : EIATTR_SYSCALL_OFFSETS
	.align		4
        /*00d8*/ 	.byte	0x04, 0x46
        /*00da*/ 	.short	(.L_45 - .L_44)


	//   ....[0]....
.L_44:
        /*00dc*/ 	.word	0x00004d20


	//   ....[1]....
        /*00e0*/ 	.word	0x00004e60


	//   ....[2]....
        /*00e4*/ 	.word	0x00005660


	//   ....[3]....
        /*00e8*/ 	.word	0x000063f0


	//----- nvinfo : EIATTR_MBARRIER_INSTR_OFFSETS
	.align		4
.L_45:
        /*00ec*/ 	.byte	0x04, 0x39
        /*00ee*/ 	.short	(.L_47 - .L_46)


	//   ....[0]....
.L_46:
        /*00f0*/ 	.word	0x000005b0
        /*00f4*/ 	.word	0x000000ff
        /*00f8*/ 	.word	0x00000000
        /*00fc*/ 	.short	0x0100
        /*00fe*/ 	.byte	0x05
	.zero		1


	//   ....[1]....
        /*0100*/ 	.word	0x000005c0
        /*0104*/ 	.word	0x000000ff
        /*0108*/ 	.word	0x00000010
        /*010c*/ 	.short	0x0100
        /*010e*/ 	.byte	0x05
	.zero		1


	//   ....[2]....
        /*0110*/ 	.word	0x000005d0
        /*0114*/ 	.word	0x000000ff
        /*0118*/ 	.word	0x00000008
        /*011c*/ 	.short	0x0100
        /*011e*/ 	.byte	0x05
	.zero		1


	//   ....[3]....
        /*0120*/ 	.word	0x000005e0
        /*0124*/ 	.word	0x000000ff
        /*0128*/ 	.word	0x00000018
        /*012c*/ 	.short	0x0100
        /*012e*/ 	.byte	0x05
	.zero		1


	//   ....[4]....
        /*0130*/ 	.word	0x00000710
        /*0134*/ 	.word	0x000000ff
        /*0138*/ 	.word	0x00000020
        /*013c*/ 	.short	0x0100
        /*013e*/ 	.byte	0x07
	.zero		1


	//   ....[5]....
        /*0140*/ 	.word	0x00000720
        /*0144*/ 	.word	0x000000ff
        /*0148*/ 	.word	0x00000030
        /*014c*/ 	.short	0x0100
        /*014e*/ 	.byte	0x07
	.zero		1


	//   ....[6]....
        /*0150*/ 	.word	0x00000730
        /*0154*/ 	.word	0x000000ff
        /*0158*/ 	.word	0x00000028
        /*015c*/ 	.short	0x0100
        /*015e*/ 	.byte	0x07
	.zero		1


	//   ....[7]....
        /*0160*/ 	.word	0x00000740
        /*0164*/ 	.word	0x000000ff
        /*0168*/ 	.word	0x00000038
        /*016c*/ 	.short	0x0100
        /*016e*/ 	.byte	0x07
	.zero		1


	//   ....[8]....
        /*0170*/ 	.word	0x00000830
        /*0174*/ 	.word	0x000000ff
        /*0178*/ 	.word	0x00000040
        /*017c*/ 	.short	0x0100
        /*017e*/ 	.byte	0x05
	.zero		1


	//   ....[9]....
        /*0180*/ 	.word	0x00000840
        /*0184*/ 	.word	0x000000ff
        /*0188*/ 	.word	0x00000048
        /*018c*/ 	.short	0x0100
        /*018e*/ 	.byte	0x05
	.zero		1


	//   ....[10]....
        /*0190*/ 	.word	0x00000980
        /*0194*/ 	.word	0x000000ff
        /*0198*/ 	.word	0x00000050
        /*019c*/ 	.short	0x0100
        /*019e*/ 	.byte	0x05
	.zero		1


	//   ....[11]....
        /*01a0*/ 	.word	0x00000990
        /*01a4*/ 	.word	0x000000ff
        /*01a8*/ 	.word	0x00000060
        /*01ac*/ 	.short	0x0100
        /*01ae*/ 	.byte	0x05
	.zero		1


	//   ....[12]....
        /*01b0*/ 	.word	0x000009a0
        /*01b4*/ 	.word	0x000000ff
        /*01b8*/ 	.word	0x00000058
        /*01bc*/ 	.short	0x0100
        /*01be*/ 	.byte	0x05
	.zero		1


	//   ....[13]....
        /*01c0*/ 	.word	0x000009b0
        /*01c4*/ 	.word	0x000000ff
        /*01c8*/ 	.word	0x00000068
        /*01cc*/ 	.short	0x0100
        /*01ce*/ 	.byte	0x05
	.zero		1


	//   ....[14]....
        /*01d0*/ 	.word	0x00000ae0
        /*01d4*/ 	.word	0x000000ff
        /*01d8*/ 	.word	0x00000070
        /*01dc*/ 	.short	0x0100
        /*01de*/ 	.byte	0x07
	.zero		1


	//   ....[15]....
        /*01e0*/ 	.word	0x00000af0
        /*01e4*/ 	.word	0x000000ff
        /*01e8*/ 	.word	0x00000090
        /*01ec*/ 	.short	0x0100
        /*01ee*/ 	.byte	0x07
	.zero		1


	//   ....[16]....
        /*01f0*/ 	.word	0x00000b00
        /*01f4*/ 	.word	0x000000ff
        /*01f8*/ 	.word	0x00000078
        /*01fc*/ 	.short	0x0100
        /*01fe*/ 	.byte	0x07
	.zero		1


	//   ....[17]....
        /*0200*/ 	.word	0x00000b10
        /*0204*/ 	.word	0x000000ff
        /*0208*/ 	.word	0x00000098
        /*020c*/ 	.short	0x0100
        /*020e*/ 	.byte	0x07
	.zero		1


	//   ....[18]....
        /*0210*/ 	.word	0x00000b20
        /*0214*/ 	.word	0x000000ff
        /*0218*/ 	.word	0x00000080
        /*021c*/ 	.short	0x0100
        /*021e*/ 	.byte	0x07
	.zero		1


	//   ....[19]....
        /*0220*/ 	.word	0x00000b30
        /*0224*/ 	.word	0x000000ff
        /*0228*/ 	.word	0x000000a0
        /*022c*/ 	.short	0x0100
        /*022e*/ 	.byte	0x07
	.zero		1


	//   ....[20]....
        /*0230*/ 	.word	0x00000b40
        /*0234*/ 	.word	0x000000ff
        /*0238*/ 	.word	0x00000088
        /*023c*/ 	.short	0x0100
        /*023e*/ 	.byte	0x07
	.zero		1


	//   ....[21]....
        /*0240*/ 	.word	0x00000b50
        /*0244*/ 	.word	0x000000ff
        /*0248*/ 	.word	0x000000a8
        /*024c*/ 	.short	0x0100
        /*024e*/ 	.byte	0x07
	.zero		1


	//   ....[22]....
        /*0250*/ 	.word	0x00000c40
        /*0254*/ 	.word	0x000000ff
        /*0258*/ 	.word	0x000000b0
        /*025c*/ 	.short	0x0100
        /*025e*/ 	.byte	0x05
	.zero		1


	//   ....[23]....
        /*0260*/ 	.word	0x00000c50
        /*0264*/ 	.word	0x000000ff
        /*0268*/ 	.word	0x000000c0
        /*026c*/ 	.short	0x0100
        /*026e*/ 	.byte	0x05
	.zero		1


	//   ....[24]....
        /*0270*/ 	.word	0x00000c60
        /*0274*/ 	.word	0x000000ff
        /*0278*/ 	.word	0x000000b8
        /*027c*/ 	.short	0x0100
        /*027e*/ 	.byte	0x05
	.zero		1


	//   ....[25]....
        /*0280*/ 	.word	0x00000c70
        /*0284*/ 	.word	0x000000ff
        /*0288*/ 	.word	0x000000c8
        /*028c*/ 	.short	0x0100
        /*028e*/ 	.byte	0x05
	.zero		1


	//   ....[26]....
        /*0290*/ 	.word	0x00001550
        /*0294*/ 	.word	0x00000003
        /*0298*/ 	.word	0x000000c0
        /*029c*/ 	.short	0x010a
        /*029e*/ 	.byte	0xff
	.zero		1


	//   ....[27]....
        /*02a0*/ 	.word	0x00001580
        /*02a4*/ 	.word	0x00000003
        /*02a8*/ 	.word	0x000000b0
        /*02ac*/ 	.short	0x0101
        /*02ae*/ 	.byte	0xff
	.zero		1


	//   ....[28]....
        /*02b0*/ 	.word	0x00001650
        /*02b4*/ 	.word	0x000000ff
        /*02b8*/ 	.word	0x00000010
        /*02bc*/ 	.short	0x010a
        /*02be*/ 	.byte	0x08
	.zero		1


	//   ....[29]....
        /*02c0*/ 	.word	0x000016f0
        /*02c4*/ 	.word	0x000000ff
        /*02c8*/ 	.word	0x00000010
        /*02cc*/ 	.short	0x010a
        /*02ce*/ 	.byte	0x21
	.zero		1


	//   ....[30]....
        /*02d0*/ 	.word	0x00001840
        /*02d4*/ 	.word	0x000000ff
        /*02d8*/ 	.word	0x00000010
        /*02dc*/ 	.short	0x010a
        /*02de*/ 	.byte	0x08
	.zero		1


	//   ....[31]....
        /*02e0*/ 	.word	0x00001950
        /*02e4*/ 	.word	0x000000ff
        /*02e8*/ 	.word	0x00000048
        /*02ec*/ 	.short	0x0101
        /*02ee*/ 	.byte	0x04
	.zero		1


	//   ....[32]....
        /*02f0*/ 	.word	0x00001970
        /*02f4*/ 	.word	0x000000ff
        /*02f8*/ 	.word	0x00000010
        /*02fc*/ 	.short	0x010a
        /*02fe*/ 	.byte	0x08
	.zero		1


	//   ....[33]....
        /*0300*/ 	.word	0x000019f0
        /*0304*/ 	.word	0x000000ff
        /*0308*/ 	.word	0x00000010
        /*030c*/ 	.short	0x010a
        /*030e*/ 	.byte	0x11
	.zero		1


	//   ....[34]....
        /*0310*/ 	.word	0x00001b40
        /*0314*/ 	.word	0x000000ff
        /*0318*/ 	.word	0x00000010
        /*031c*/ 	.short	0x010a
        /*031e*/ 	.byte	0x08
	.zero		1


	//   ....[35]....
        /*0320*/ 	.word	0x00001c80
        /*0324*/ 	.word	0x00000002
        /*0328*/ 	.word	0x00000050
        /*032c*/ 	.short	0x010a
        /*032e*/ 	.byte	0xff
	.zero		1


	//   ....[36]....
        /*0330*/ 	.word	0x00001d40
        /*0334*/ 	.word	0x00000002
        /*0338*/ 	.word	0x00000000
        /*033c*/ 	.short	0x0101
        /*033e*/ 	.byte	0xff
	.zero		1


	//   ....[37]....
        /*0340*/ 	.word	0x000022a0
        /*0344*/ 	.word	0x000000ff
        /*0348*/ 	.word	0x00000000
        /*034c*/ 	.short	0x010a
        /*034e*/ 	.byte	0x04
	.zero		1


	//   ....[38]....
        /*0350*/ 	.word	0x00002340
        /*0354*/ 	.word	0x00000000
        /*0358*/ 	.word	0x00000000
        /*035c*/ 	.short	0x010a
        /*035e*/ 	.byte	0xff
	.zero		1


	//   ....[39]....
        /*0360*/ 	.word	0x00002460
        /*0364*/ 	.word	0x00000000
        /*0368*/ 	.word	0x000000b0
        /*036c*/ 	.short	0x010a
        /*036e*/ 	.byte	0xff
	.zero		1


	//   ....[40]....
        /*0370*/ 	.word	0x000024c0
        /*0374*/ 	.word	0x00000004
        /*0378*/ 	.word	0x00000000
        /*037c*/ 	.short	0x0101
        /*037e*/ 	.byte	0xff
	.zero		1


	//   ....[41]....
        /*0380*/ 	.word	0x000024e0
        /*0384*/ 	.word	0x000000ff
        /*0388*/ 	.word	0x00000060
        /*038c*/ 	.short	0x010a
        /*038e*/ 	.byte	0x05
	.zero		1


	//   ....[42]....
        /*0390*/ 	.word	0x00002600
        /*0394*/ 	.word	0x00000000
        /*0398*/ 	.word	0x00000050
        /*039c*/ 	.short	0x010a
        /*039e*/ 	.byte	0xff
	.zero		1


	//   ....[43]....
        /*03a0*/ 	.word	0x00002710
        /*03a4*/ 	.word	0x00000000
        /*03a8*/ 	.word	0x00000000
        /*03ac*/ 	.short	0x0101
        /*03ae*/ 	.byte	0xff
	.zero		1


	//   ....[44]....
        /*03b0*/ 	.word	0x000027a0
        /*03b4*/ 	.word	0x000000ff
        /*03b8*/ 	.word	0x00000060
        /*03bc*/ 	.short	0x0106
        /*03be*/ 	.byte	0x05
	.zero		1


	//   ....[45]....
        /*03c0*/ 	.word	0x000027c0
        /*03c4*/ 	.word	0x000000ff
        /*03c8*/ 	.word	0x00000060
        /*03cc*/ 	.short	0x010a
        /*03ce*/ 	.byte	0x05
	.zero		1


	//   ....[46]....
        /*03d0*/ 	.word	0x00002850
        /*03d4*/ 	.word	0x000000ff
        /*03d8*/ 	.word	0x00000060
        /*03dc*/ 	.short	0x0106
        /*03de*/ 	.byte	0x04
	.zero		1


	//   ....[47]....
        /*03e0*/ 	.word	0x00002890
        /*03e4*/ 	.word	0x00000000
        /*03e8*/ 	.word	0x00000060
        /*03ec*/ 	.short	0x010a
        /*03ee*/ 	.byte	0xff
	.zero		1


	//   ....[48]....
        /*03f0*/ 	.word	0x00002d70
        /*03f4*/ 	.word	0x00000000
        /*03f8*/ 	.word	0x00000050
        /*03fc*/ 	.short	0x010a
        /*03fe*/ 	.byte	0xff
	.zero		1


	//   ....[49]....
        /*0400*/ 	.word	0x00002e70
        /*0404*/ 	.word	0x00000003
        /*0408*/ 	.word	0x00000000
        /*040c*/ 	.short	0x0101
        /*040e*/ 	.byte	0xff
	.zero		1


	//   ....[50]....
        /*0410*/ 	.word	0x00002e80
        /*0414*/ 	.word	0x000000ff
        /*0418*/ 	.word	0x00000000
        /*041c*/ 	.short	0x010a
        /*041e*/ 	.byte	0x04
	.zero		1


	//   ....[51]....
        /*0420*/ 	.word	0x00002ea0
        /*0424*/ 	.word	0x000000ff
        /*0428*/ 	.word	0x00000090
        /*042c*/ 	.short	0x010a
        /*042e*/ 	.byte	0x09
	.zero		1


	//   ....[52]....
        /*0430*/ 	.word	0x00002fe0
        /*0434*/ 	.word	0x000000ff
        /*0438*/ 	.word	0x00000000
        /*043c*/ 	.short	0x010a
        /*043e*/ 	.byte	0x07
	.zero		1


	//   ....[53]....
        /*0440*/ 	.word	0x00003110
        /*0444*/ 	.word	0x000000ff
        /*0448*/ 	.word	0x00000000
        /*044c*/ 	.short	0x010a
        /*044e*/ 	.byte	0x04
	.zero		1


	//   ....[54]....
        /*0450*/ 	.word	0x000032c0
        /*0454*/ 	.word	0x000000ff
        /*0458*/ 	.word	0x00000000
        /*045c*/ 	.short	0x010a
        /*045e*/ 	.byte	0x05
	.zero		1


	//   ....[55]....
        /*0460*/ 	.word	0x00003350
        /*0464*/ 	.word	0x000000ff
        /*0468*/ 	.word	0x00000000
        /*046c*/ 	.short	0x010a
        /*046e*/ 	.byte	0x05
	.zero		1


	//   ....[56]....
        /*0470*/ 	.word	0x000033e0
        /*0474*/ 	.word	0x000000ff
        /*0478*/ 	.word	0x00000000
        /*047c*/ 	.short	0x010a
        /*047e*/ 	.byte	0x05
	.zero		1


	//   ....[57]....
        /*0480*/ 	.word	0x00003470
        /*0484*/ 	.word	0x000000ff
        /*0488*/ 	.word	0x00000000
        /*048c*/ 	.short	0x010a
        /*048e*/ 	.byte	0x07
	.zero		1


	//   ....[58]....
        /*0490*/ 	.word	0x000038d0
        /*0494*/ 	.word	0x00000000
        /*0498*/ 	.word	0x00000050
        /*049c*/ 	.short	0x010a
        /*049e*/ 	.byte	0xff
	.zero		1


	//   ....[59]....
        /*04a0*/ 	.word	0x00003990
        /*04a4*/ 	.word	0x00000000
        /*04a8*/ 	.word	0x00000000
        /*04ac*/ 	.short	0x0101
        /*04ae*/ 	.byte	0xff
	.zero		1


	//   ....[60]....
        /*04b0*/ 	.word	0x00003cb0
        /*04b4*/ 	.word	0x000000ff
        /*04b8*/ 	.word	0x00000048
        /*04bc*/ 	.short	0x010a
        /*04be*/ 	.byte	0x07
	.zero		1


	//   ....[61]....
        /*04c0*/ 	.word	0x00003ea0
        /*04c4*/ 	.word	0x000000ff
        /*04c8*/ 	.word	0x00000030
        /*04cc*/ 	.short	0x010a
        /*04ce*/ 	.byte	0x07
	.zero		1


	//   ....[62]....
        /*04d0*/ 	.word	0x00004070
        /*04d4*/ 	.word	0x000000ff
        /*04d8*/ 	.word	0x00000020
        /*04dc*/ 	.short	0x010b
        /*04de*/ 	.byte	0x07
	.zero		1


	//   ....[63]....
        /*04e0*/ 	.word	0x000040e0
        /*04e4*/ 	.word	0x000000ff
        /*04e8*/ 	.word	0x00000000
        /*04ec*/ 	.short	0x0101
        /*04ee*/ 	.byte	0x08
	.zero		1


	//   ....[64]....
        /*04f0*/ 	.word	0x00004110
        /*04f4*/ 	.word	0x000000ff
        /*04f8*/ 	.word	0x00000038
        /*04fc*/ 	.short	0x010a
        /*04fe*/ 	.byte	0x07
	.zero		1


	//   ....[65]....
        /*0500*/ 	.word	0x00004320
        /*0504*/ 	.word	0x000000ff
        /*0508*/ 	.word	0x00000028
        /*050c*/ 	.short	0x010b
        /*050e*/ 	.byte	0x07
	.zero		1


	//   ....[66]....
        /*0510*/ 	.word	0x00004340
        /*0514*/ 	.word	0x000000ff
        /*0518*/ 	.word	0x00000000
        /*051c*/ 	.short	0x0101
        /*051e*/ 	.byte	0x0d
	.zero		1


	//   ....[67]....
        /*0520*/ 	.word	0x00004370
        /*0524*/ 	.word	0x000000ff
        /*0528*/ 	.word	0x00000030
        /*052c*/ 	.short	0x010a
        /*052e*/ 	.byte	0x07
	.zero		1


	//   ....[68]....
        /*0530*/ 	.word	0x000043b0
        /*0534*/ 	.word	0x00000000
        /*0538*/ 	.word	0x00000038
        /*053c*/ 	.short	0x010a
        /*053e*/ 	.byte	0xff
	.zero		1


	//   ....[69]....
        /*0540*/ 	.word	0x000046f0
        /*0544*/ 	.word	0x00000000
        /*0548*/ 	.word	0x00000050
        /*054c*/ 	.short	0x010a
        /*054e*/ 	.byte	0xff
	.zero		1


	//   ....[70]....
        /*0550*/ 	.word	0x00004800
        /*0554*/ 	.word	0x00000000
        /*0558*/ 	.word	0x00000000
        /*055c*/ 	.short	0x0101
        /*055e*/ 	.byte	0xff
	.zero		1


	//   ....[71]....
        /*0560*/ 	.word	0x00005250
        /*0564*/ 	.word	0x00000000
        /*0568*/ 	.word	0x00000020
        /*056c*/ 	.short	0x010a
        /*056e*/ 	.byte	0xff
	.zero		1


	//   ....[72]....
        /*0570*/ 	.word	0x000052c0
        /*0574*/ 	.word	0x00000071
        /*0578*/ 	.word	0x00000070
        /*057c*/ 	.short	0x010a
        /*057e*/ 	.byte	0xff
	.zero		1


	//   ....[73]....
        /*0580*/ 	.word	0x000053a0
        /*0584*/ 	.word	0x00000000
        /*0588*/ 	.word	0x00000020
        /*058c*/ 	.short	0x010a
        /*058e*/ 	.byte	0xff
	.zero		1


	//   ....[74]....
        /*0590*/ 	.word	0x000054e0
        /*0594*/ 	.word	0x00000000
        /*0598*/ 	.word	0x00000000
        /*059c*/ 	.short	0x0101
        /*059e*/ 	.byte	0xff
	.zero		1


	//   ....[75]....
        /*05a0*/ 	.word	0x00005540
        /*05a4*/ 	.word	0x00000071
        /*05a8*/ 	.word	0x00000070
        /*05ac*/ 	.short	0x010a
        /*05ae*/ 	.byte	0xff
	.zero		1


	//   ....[76]....
        /*05b0*/ 	.word	0x00006090
        /*05b4*/ 	.word	0x00000020
        /*05b8*/ 	.word	0x00000020
        /*05bc*/ 	.short	0x010a
        /*05be*/ 	.byte	0xff
	.zero		1


	//   ....[77]....
        /*05c0*/ 	.word	0x00006150
        /*05c4*/ 	.word	0x00000020
        /*05c8*/ 	.word	0x00000020
        /*05cc*/ 	.short	0x010a
        /*05ce*/ 	.byte	0xff
	.zero		1


	//   ....[78]....
        /*05d0*/ 	.word	0x00006270
        /*05d4*/ 	.word	0x00000003
        /*05d8*/ 	.word	0x00000000
        /*05dc*/ 	.short	0x0101
        /*05de*/ 	.byte	0xff
	.zero		1


	//   ....[79]....
        /*05e0*/ 	.word	0x000066b0
        /*05e4*/ 	.word	0x000000ff
        /*05e8*/ 	.word	0x00000000
        /*05ec*/ 	.short	0x0101
        /*05ee*/ 	.byte	0x05
	.zero		1


	//   ....[80]....
        /*05f0*/ 	.word	0x00006ef0
        /*05f4*/ 	.word	0x00000003
        /*05f8*/ 	.word	0x000000c0
        /*05fc*/ 	.short	0x010a
        /*05fe*/ 	.byte	0xff
	.zero		1


	//   ....[81]....
        /*0600*/ 	.word	0x00006f50
        /*0604*/ 	.word	0x00000002
        /*0608*/ 	.word	0x00000010
        /*060c*/ 	.short	0x010a
        /*060e*/ 	.byte	0xff
	.zero		1


	//   ....[82]....
        /*0610*/ 	.word	0x00006fb0
        /*0614*/ 	.word	0x00000002
        /*0618*/ 	.word	0x00000010
        /*061c*/ 	.short	0x010a
        /*061e*/ 	.byte	0xff
	.zero		1


	//   ....[83]....
        /*0620*/ 	.word	0x00007000
        /*0624*/ 	.word	0x00000002
        /*0628*/ 	.word	0x00000050
        /*062c*/ 	.short	0x010a
        /*062e*/ 	.byte	0xff
	.zero		1


	//   ....[84]....
        /*0630*/ 	.word	0x00007060
        /*0634*/ 	.word	0x00000000
        /*0638*/ 	.word	0x00000000
        /*063c*/ 	.short	0x010a
        /*063e*/ 	.byte	0xff
	.zero		1


	//   ....[85]....
        /*0640*/ 	.word	0x000070b0
        /*0644*/ 	.word	0x00000000
        /*0648*/ 	.word	0x000000b0
        /*064c*/ 	.short	0x010a
        /*064e*/ 	.byte	0xff
	.zero		1


	//   ....[86]....
        /*0650*/ 	.word	0x00007110
        /*0654*/ 	.word	0x00000000
        /*0658*/ 	.word	0x00000060
        /*065c*/ 	.short	0x010a
        /*065e*/ 	.byte	0xff
	.zero		1


	//   ....[87]....
        /*0660*/ 	.word	0x00007160
        /*0664*/ 	.word	0x00000000
        /*0668*/ 	.word	0x00000050
        /*066c*/ 	.short	0x010a
        /*066e*/ 	.byte	0xff
	.zero		1


	//   ....[88]....
        /*0670*/ 	.word	0x000071c0
        /*0674*/ 	.word	0x00000000
        /*0678*/ 	.word	0x00000060
        /*067c*/ 	.short	0x010a
        /*067e*/ 	.byte	0xff
	.zero		1


	//   ....[89]....
        /*0680*/ 	.word	0x00007210
        /*0684*/ 	.word	0x00000000
        /*0688*/ 	.word	0x00000050
        /*068c*/ 	.short	0x010a
        /*068e*/ 	.byte	0xff
	.zero		1


	//   ....[90]....
        /*0690*/ 	.word	0x00007270
        /*0694*/ 	.word	0x00000003
        /*0698*/ 	.word	0x00000090
        /*069c*/ 	.short	0x010a
        /*069e*/ 	.byte	0xff
	.zero		1


	//   ....[91]....
        /*06a0*/ 	.word	0x000072d0
        /*06a4*/ 	.word	0x00000000
        /*06a8*/ 	.word	0x00000000
        /*06ac*/ 	.short	0x010a
        /*06ae*/ 	.byte	0xff
	.zero		1


	//   ....[92]....
        /*06b0*/ 	.word	0x00007330
        /*06b4*/ 	.word	0x00000000
        /*06b8*/ 	.word	0x00000000
        /*06bc*/ 	.short	0x010a
        /*06be*/ 	.byte	0xff
	.zero		1


	//   ....[93]....
        /*06c0*/ 	.word	0x00007390
        /*06c4*/ 	.word	0x00000000
        /*06c8*/ 	.word	0x00000000
        /*06cc*/ 	.short	0x010a
        /*06ce*/ 	.byte	0xff
	.zero		1


	//   ....[94]....
        /*06d0*/ 	.word	0x000073f0
        /*06d4*/ 	.word	0x00000000
        /*06d8*/ 	.word	0x00000000
        /*06dc*/ 	.short	0x010a
        /*06de*/ 	.byte	0xff
	.zero		1


	//   ....[95]....
        /*06e0*/ 	.word	0x00007450
        /*06e4*/ 	.word	0x00000000
        /*06e8*/ 	.word	0x00000000
        /*06ec*/ 	.short	0x010a
        /*06ee*/ 	.byte	0xff
	.zero		1


	//   ....[96]....
        /*06f0*/ 	.word	0x000074a0
        /*06f4*/ 	.word	0x00000000
        /*06f8*/ 	.word	0x00000050
        /*06fc*/ 	.short	0x010a
        /*06fe*/ 	.byte	0xff
	.zero		1


	//   ....[97]....
        /*0700*/ 	.word	0x00007500
        /*0704*/ 	.word	0x00000000
        /*0708*/ 	.word	0x00000048
        /*070c*/ 	.short	0x010a
        /*070e*/ 	.byte	0xff
	.zero		1


	//   ....[98]....
        /*0710*/ 	.word	0x00007560
        /*0714*/ 	.word	0x00000003
        /*0718*/ 	.word	0x00000030
        /*071c*/ 	.short	0x010a
        /*071e*/ 	.byte	0xff
	.zero		1


	//   ....[99]....
        /*0720*/ 	.word	0x000075c0
        /*0724*/ 	.word	0x00000003
        /*0728*/ 	.word	0x00000038
        /*072c*/ 	.short	0x010a
        /*072e*/ 	.byte	0xff
	.zero		1


	//   ....[100]....
        /*0730*/ 	.word	0x00007620
        /*0734*/ 	.word	0x00000000
        /*0738*/ 	.word	0x00000030
        /*073c*/ 	.short	0x010a
        /*073e*/ 	.byte	0xff
	.zero		1


	//   ....[101]....
        /*0740*/ 	.word	0x00007670
        /*0744*/ 	.word	0x00000000
        /*0748*/ 	.word	0x00000050
        /*074c*/ 	.short	0x010a
        /*074e*/ 	.byte	0xff
	.zero		1


	//   ....[102]....
        /*0750*/ 	.word	0x000076c0
        /*0754*/ 	.word	0x00000000
        /*0758*/ 	.word	0x00000020
        /*075c*/ 	.short	0x010a
        /*075e*/ 	.byte	0xff
	.zero		1


	//   ....[103]....
        /*0760*/ 	.word	0x00007710
        /*0764*/ 	.word	0x00000071
        /*0768*/ 	.word	0x00000070
        /*076c*/ 	.short	0x010a
        /*076e*/ 	.byte	0xff
	.zero		1


	//   ....[104]....
        /*0770*/ 	.word	0x00007760
        /*0774*/ 	.word	0x00000020
        /*0778*/ 	.word	0x00000020
        /*077c*/ 	.short	0x010a
        /*077e*/ 	.byte	0xff
	.zero		1


	//----- nvinfo : EIATTR_NUM_MBARRIERS
	.align		4
.L_47:
        /*0780*/ 	.byte	0x03, 0x38
        /*0782*/ 	.short	0x001a


	//----- nvinfo : EIATTR_EXIT_INSTR_OFFSETS
	.align		4
        /*0784*/ 	.byte	0x04, 0x1c
        /*0786*/ 	.short	(.L_49 - .L_48)


	//   ....[0]....
.L_48:
        /*0788*/ 	.word	0x00002370


	//   ....[1]....
        /*078c*/ 	.word	0x00002860


	//   ....[2]....
        /*0790*/ 	.word	0x000028c0


	//   ....[3]....
        /*0794*/ 	.word	0x000036d0


	//   ....[4]....
        /*0798*/ 	.word	0x000043e0


	//   ....[5]....
        /*079c*/ 	.word	0x00004420


	//   ....[6]....
        /*07a0*/ 	.word	0x00006ee0


	//----- nvinfo : EIATTR_MAX_THREADS
	.align		4
.L_49:
        /*07a4*/ 	.byte	0x04, 0x05
        /*07a6*/ 	.short	(.L_51 - .L_50)
.L_50:
        /*07a8*/ 	.word	0x00000100
        /*07ac*/ 	.word	0x00000001
        /*07b0*/ 	.word	0x00000001


	//----- nvinfo : EIATTR_CRS_STACK_SIZE
	.align		4
.L_51:
        /*07b4*/ 	.byte	0x04, 0x1e
        /*07b6*/ 	.short	(.L_53 - .L_52)
.L_52:
        /*07b8*/ 	.word	0x00000000


	//----- nvinfo : EIATTR_CBANK_PARAM_SIZE
	.align		4
.L_53:
        /*07bc*/ 	.byte	0x03, 0x19
        /*07be*/ 	.short	0x0800


	//----- nvinfo : EIATTR_PARAM_CBANK
	.align		4
        /*07c0*/ 	.byte	0x04, 0x0a
        /*07c2*/ 	.short	(.L_55 - .L_54)
	.align		4
.L_54:
        /*07c4*/ 	.word	index@(.nv.constant0._ZN7cutlass13device_kernelINS_4gemm6kernel13GemmUniversalIN4cute5tupleIJiiiiEEENS1_10collective13CollectiveMmaINS1_35MainloopSm100TmaUmmaWarpSpecializedILi2ELi2ELi4ENS5_IJNS4_1CILi1EEESB_SB_EEEEENS5_IJNSA_ILi64EEENSA_ILi128EEENSA_ILi32EEEEEENS_12float_e5m2_tENS5_IJlSB_lEEESI_SJ_NS4_8TiledMMAINS4_8MMA_AtomIJNS4_10MMA_TraitsINS4_19SM100_MMA_F8F6F4_SSEJSI_SI_fSE_SF_NS4_17integral_constantINS4_4UMMA5MajorELSQ_0EEESR_NSO_INSP_7ScaleInELSS_0EEEST_EEEEEENS4_6LayoutISC_NS5_IJNSA_ILi0EEESX_SX_EEEEENS5_IJNS4_10UnderscoreES10_S10_EEEEENS4_13SM90_TMA_LOADENS4_14ComposedLayoutINS4_7SwizzleILi1ELi4ELi3EEENS4_18smem_ptr_flag_bitsILi8EEENSW_INS5_IJNSA_ILi8EEESG_EEENS5_IJSG_SB_EEEEEEEvNS4_8identityES13_S1D_vS1E_EENS_8epilogue10collective18CollectiveEpilogueINS1G_23Sm100TmaWarpSpecializedILi2ELi2ELi32ELb0ELb0EEEJSH_NS5_IJNSW_ISE_SB_EES1L_EEESI_SJ_SI_SJ_NS1G_6fusion15FusionCallbacksIS1K_NS1N_17LinearCombinationISI_fSI_fLNS_15FloatRoundStyleE2EEESH_S1M_JEEENS4_5SM1004TMEM4LOAD26SM100_TMEM_LOAD_16dp32b32xES13_NS14_INS15_ILi2ELi4ELi3EEES18_NSW_INS5_IJS19_SE_EEENS5_IJSE_SB_EEEEEEENS4_39AutoVectorizingCopyWithAssumedAlignmentILi128EEENS4_14SM90_TMA_STOREES21_S23_S23_EEEvvEEEEvNT_6ParamsE)
        /*07c8*/ 	.short	0x0380
        /*07ca*/ 	.short	0x0800


	//----- nvinfo : EIATTR_SW_WAR
	.align		4
.L_55:
        /*07cc*/ 	.byte	0x04, 0x36
        /*07ce*/ 	.short	(.L_57 - .L_56)
.L_56:
        /*07d0*/ 	.word	0x00000008
.L_57:


//--------------------- .nv.callgraph             --------------------------
	.section	.nv.callgraph,"",@"SHT_CUDA_CALLGRAPH"
	.align	4
	.sectionentsize	8
	.align		4
        /*0000*/ 	.word	0x00000000
	.align		4
        /*0004*/ 	.word	0xffffffff
	.align		4
        /*0008*/ 	.word	index@(_ZN7cutlass13device_kernelINS_4gemm6kernel13GemmUniversalIN4cute5tupleIJiiiiEEENS1_10collective13CollectiveMmaINS1_35MainloopSm100TmaUmmaWarpSpecializedILi2ELi2ELi4ENS5_IJNS4_1CILi1EEESB_SB_EEEEENS5_IJNSA_ILi64EEENSA_ILi128EEENSA_ILi32EEEEEENS_12float_e5m2_tENS5_IJlSB_lEEESI_SJ_NS4_8TiledMMAINS4_8MMA_AtomIJNS4_10MMA_TraitsINS4_19SM100_MMA_F8F6F4_SSEJSI_SI_fSE_SF_NS4_17integral_constantINS4_4UMMA5MajorELSQ_0EEESR_NSO_INSP_7ScaleInELSS_0EEEST_EEEEEENS4_6LayoutISC_NS5_IJNSA_ILi0EEESX_SX_EEEEENS5_IJNS4_10UnderscoreES10_S10_EEEEENS4_13SM90_TMA_LOADENS4_14ComposedLayoutINS4_7SwizzleILi1ELi4ELi3EEENS4_18smem_ptr_flag_bitsILi8EEENSW_INS5_IJNSA_ILi8EEESG_EEENS5_IJSG_SB_EEEEEEEvNS4_8identityES13_S1D_vS1E_EENS_8epilogue10collective18CollectiveEpilogueINS1G_23Sm100TmaWarpSpecializedILi2ELi2ELi32ELb0ELb0EEEJSH_NS5_IJNSW_ISE_SB_EES1L_EEESI_SJ_SI_SJ_NS1G_6fusion15FusionCallbacksIS1K_NS1N_17LinearCombinationISI_fSI_fLNS_15FloatRoundStyleE2EEESH_S1M_JEEENS4_5SM1004TMEM4LOAD26SM100_TMEM_LOAD_16dp32b32xES13_NS14_INS15_ILi2ELi4ELi3EEES18_NSW_INS5_IJS19_SE_EEENS5_IJSE_SB_EEEEEEENS4_39AutoVectorizingCopyWithAssumedAlignmentILi128EEENS4_14SM90_TMA_STOREES21_S23_S23_EEEvvEEEEvNT_6ParamsE)
	.align		4
        /*000c*/ 	.word	index@(__assertfail)
	.align		4
        /*0010*/ 	.word	0x00000000
	.align		4
        /*0014*/ 	.word	0xfffffffe
	.align		4
        /*0018*/ 	.word	0x00000000
	.align		4
        /*001c*/ 	.word	0xfffffffd
	.align		4
        /*0020*/ 	.word	0x00000000
	.align		4
        /*0024*/ 	.word	0xfffffffc


//--------------------- .nv.constant4             --------------------------
	.section	.nv.constant4,"a",@progbits
	.align	8
	.align		8
.nv.constant4:
        /*0000*/ 	.dword	__assertfail
	.align		8
        /*0008*/ 	.dword	__unnamed_1
	.align		8
        /*0010*/ 	.dword	__unnamed_2
	.align		8
        /*0018*/ 	.dword	_ZN40_INTERNAL_ebade75c_4_k_cu_58cabf8f_234884cuda3std3__45__cpo5beginE
	.align		8
        /*0020*/ 	.dword	_ZN40_INTERNAL_ebade75c_4_k_cu_58cabf8f_234884cuda3std3__45__cpo3endE
	.align		8
        /*0028*/ 	.dword	_ZN40_INTERNAL_ebade75c_4_k_cu_58cabf8f_234884cuda3std3__45__cpo6cbeginE
	.align		8
        /*0030*/ 	.dword	_ZN40_INTERNAL_ebade75c_4_k_cu_58cabf8f_234884cuda3std3__45__cpo4cendE
	.align		8
        /*0038*/ 	.dword	_ZN40_INTERNAL_ebade75c_4_k_cu_58cabf8f_234884cuda3std3__442_GLOBAL__N__ebade75c_4_k_cu_58cabf8f_234886ignoreE
	.align		8
        /*0040*/ 	.dword	_ZN40_INTERNAL_ebade75c_4_k_cu_58cabf8f_234884cuda3std3__419piecewise_constructE
	.align		8
        /*0048*/ 	.dword	_ZN40_INTERNAL_ebade75c_4_k_cu_58cabf8f_234884cuda3std3__48in_placeE
	.align		8
        /*0050*/ 	.dword	_ZN40_INTERNAL_ebade75c_4_k_cu_58cabf8f_234884cuda3std6ranges3__45__cpo4swapE
	.align		8
        /*0058*/ 	.dword	_ZN40_INTERNAL_ebade75c_4_k_cu_58cabf8f_234884cuda3std6ranges3__45__cpo9iter_moveE
	.align		8
        /*0060*/ 	.dword	_ZN40_INTERNAL_ebade75c_4_k_cu_58cabf8f_234884cute7productE
	.align		8
        /*0068*/ 	.dword	_ZN40_INTERNAL_ebade75c_4_k_cu_58cabf8f_234884cute1_E
	.align		8
        /*0070*/ 	.dword	$str$25
	.align		8
        /*0078*/ 	.dword	$str$26
	.align		8
        /*0080*/ 	.dword	$str$27
	.align		8
        /*0088*/ 	.dword	$str$28


//--------------------- .text._ZN7cutlass13device_kernelINS_4gemm6kernel13GemmUniversalIN4cute5tupleIJiiiiEEENS1_10collective13CollectiveMmaINS1_35MainloopSm100TmaUmmaWarpSpecializedILi2ELi2ELi4ENS5_IJNS4_1CILi1EEESB_SB_EEEEENS5_IJNSA_ILi64EEENSA_ILi128EEENSA_ILi32EEEEEENS_12float_e5m2_tENS5_IJlSB_lEEESI_SJ_NS4_8TiledMMAINS4_8MMA_AtomIJNS4_10MMA_TraitsINS4_19SM100_MMA_F8F6F4_SSEJSI_SI_fSE_SF_NS4_17integral_constantINS4_4UMMA5MajorELSQ_0EEESR_NSO_INSP_7ScaleInELSS_0EEEST_EEEEEENS4_6LayoutISC_NS5_IJNSA_ILi0EEESX_SX_EEEEENS5_IJNS4_10UnderscoreES10_S10_EEEEENS4_13SM90_TMA_LOADENS4_14ComposedLayoutINS4_7SwizzleILi1ELi4ELi3EEENS4_18smem_ptr_flag_bitsILi8EEENSW_INS5_IJNSA_ILi8EEESG_EEENS5_IJSG_SB_EEEEEEEvNS4_8identityES13_S1D_vS1E_EENS_8epilogue10collective18CollectiveEpilogueINS1G_23Sm100TmaWarpSpecializedILi2ELi2ELi32ELb0ELb0EEEJSH_NS5_IJNSW_ISE_SB_EES1L_EEESI_SJ_SI_SJ_NS1G_6fusion15FusionCallbacksIS1K_NS1N_17LinearCombinationISI_fSI_fLNS_15FloatRoundStyleE2EEESH_S1M_JEEENS4_5SM1004TMEM4LOAD26SM100_TMEM_LOAD_16dp32b32xES13_NS14_INS15_ILi2ELi4ELi3EEES18_NSW_INS5_IJS19_SE_EEENS5_IJSE_SB_EEEEEEENS4_39AutoVectorizingCopyWithAssumedAlignmentILi128EEENS4_14SM90_TMA_STOREES21_S23_S23_EEEvvEEEEvNT_6ParamsE --------------------------
	.section	.text._ZN7cutlass13device_kernelINS_4gemm6kernel13GemmUniversalIN4cute5tupleIJiiiiEEENS1_10collective13CollectiveMmaINS1_35MainloopSm100TmaUmmaWarpSpecializedILi2ELi2ELi4ENS5_IJNS4_1CILi1EEESB_SB_EEEEENS5_IJNSA_ILi64EEENSA_ILi128EEENSA_ILi32EEEEEENS_12float_e5m2_tENS5_IJlSB_lEEESI_SJ_NS4_8TiledMMAINS4_8MMA_AtomIJNS4_10MMA_TraitsINS4_19SM100_MMA_F8F6F4_SSEJSI_SI_fSE_SF_NS4_17integral_constantINS4_4UMMA5MajorELSQ_0EEESR_NSO_INSP_7ScaleInELSS_0EEEST_EEEEEENS4_6LayoutISC_NS5_IJNSA_ILi0EEESX_SX_EEEEENS5_IJNS4_10UnderscoreES10_S10_EEEEENS4_13SM90_TMA_LOADENS4_14ComposedLayoutINS4_7SwizzleILi1ELi4ELi3EEENS4_18smem_ptr_flag_bitsILi8EEENSW_INS5_IJNSA_ILi8EEESG_EEENS5_IJSG_SB_EEEEEEEvNS4_8identityES13_S1D_vS1E_EENS_8epilogue10collective18CollectiveEpilogueINS1G_23Sm100TmaWarpSpecializedILi2ELi2ELi32ELb0ELb0EEEJSH_NS5_IJNSW_ISE_SB_EES1L_EEESI_SJ_SI_SJ_NS1G_6fusion15FusionCallbacksIS1K_NS1N_17LinearCombinationISI_fSI_fLNS_15FloatRoundStyleE2EEESH_S1M_JEEENS4_5SM1004TMEM4LOAD26SM100_TMEM_LOAD_16dp32b32xES13_NS14_INS15_ILi2ELi4ELi3EEES18_NSW_INS5_IJS19_SE_EEENS5_IJSE_SB_EEEEEEENS4_39AutoVectorizingCopyWithAssumedAlignmentILi128EEENS4_14SM90_TMA_STOREES21_S23_S23_EEEvvEEEEvNT_6ParamsE,"ax",@progbits
	.align	128
.text._ZN7cutlass13device_kernelINS_4gemm6kernel13GemmUniversalIN4cute5tupleIJiiiiEEENS1_10collective13CollectiveMmaINS1_35MainloopSm100TmaUmmaWarpSpecializedILi2ELi2ELi4ENS5_IJNS4_1CILi1EEESB_SB_EEEEENS5_IJNSA_ILi64EEENSA_ILi128EEENSA_ILi32EEEEEENS_12float_e5m2_tENS5_IJlSB_lEEESI_SJ_NS4_8TiledMMAINS4_8MMA_AtomIJNS4_10MMA_TraitsINS4_19SM100_MMA_F8F6F4_SSEJSI_SI_fSE_SF_NS4_17integral_constantINS4_4UMMA5MajorELSQ_0EEESR_NSO_INSP_7ScaleInELSS_0EEEST_EEEEEENS4_6LayoutISC_NS5_IJNSA_ILi0EEESX_SX_EEEEENS5_IJNS4_10UnderscoreES10_S10_EEEEENS4_13SM90_TMA_LOADENS4_14ComposedLayoutINS4_7SwizzleILi1ELi4ELi3EEENS4_18smem_ptr_flag_bitsILi8EEENSW_INS5_IJNSA_ILi8EEESG_EEENS5_IJSG_SB_EEEEEEEvNS4_8identityES13_S1D_vS1E_EENS_8epilogue10collective18CollectiveEpilogueINS1G_23Sm100TmaWarpSpecializedILi2ELi2ELi32ELb0ELb0EEEJSH_NS5_IJNSW_ISE_SB_EES1L_EEESI_SJ_SI_SJ_NS1G_6fusion15FusionCallbacksIS1K_NS1N_17LinearCombinationISI_fSI_fLNS_15FloatRoundStyleE2EEESH_S1M_JEEENS4_5SM1004TMEM4LOAD26SM100_TMEM_LOAD_16dp32b32xES13_NS14_INS15_ILi2ELi4ELi3EEES18_NSW_INS5_IJS19_SE_EEENS5_IJSE_SB_EEEEEEENS4_39AutoVectorizingCopyWithAssumedAlignmentILi128EEENS4_14SM90_TMA_STOREES21_S23_S23_EEEvvEEEEvNT_6ParamsE:
        .type           _ZN7cutlass13device_kernelINS_4gemm6kernel13GemmUniversalIN4cute5tupleIJiiiiEEENS1_10collective13CollectiveMmaINS1_35MainloopSm100TmaUmmaWarpSpecializedILi2ELi2ELi4ENS5_IJNS4_1CILi1EEESB_SB_EEEEENS5_IJNSA_ILi64EEENSA_ILi128EEENSA_ILi32EEEEEENS_12float_e5m2_tENS5_IJlSB_lEEESI_SJ_NS4_8TiledMMAINS4_8MMA_AtomIJNS4_10MMA_TraitsINS4_19SM100_MMA_F8F6F4_SSEJSI_SI_fSE_SF_NS4_17integral_constantINS4_4UMMA5MajorELSQ_0EEESR_NSO_INSP_7ScaleInELSS_0EEEST_EEEEEENS4_6LayoutISC_NS5_IJNSA_ILi0EEESX_SX_EEEEENS5_IJNS4_10UnderscoreES10_S10_EEEEENS4_13SM90_TMA_LOADENS4_14ComposedLayoutINS4_7SwizzleILi1ELi4ELi3EEENS4_18smem_ptr_flag_bitsILi8EEENSW_INS5_IJNSA_ILi8EEESG_EEENS5_IJSG_SB_EEEEEEEvNS4_8identityES13_S1D_vS1E_EENS_8epilogue10collective18CollectiveEpilogueINS1G_23Sm100TmaWarpSpecializedILi2ELi2ELi32ELb0ELb0EEEJSH_NS5_IJNSW_ISE_SB_EES1L_EEESI_SJ_SI_SJ_NS1G_6fusion15FusionCallbacksIS1K_NS1N_17LinearCombinationISI_fSI_fLNS_15FloatRoundStyleE2EEESH_S1M_JEEENS4_5SM1004TMEM4LOAD26SM100_TMEM_LOAD_16dp32b32xES13_NS14_INS15_ILi2ELi4ELi3EEES18_NSW_INS5_IJS19_SE_EEENS5_IJSE_SB_EEEEEEENS4_39AutoVectorizingCopyWithAssumedAlignmentILi128EEENS4_14SM90_TMA_STOREES21_S23_S23_EEEvvEEEEvNT_6ParamsE,@function
        .size           _ZN7cutlass13device_kernelINS_4gemm6kernel13GemmUniversalIN4cute5tupleIJiiiiEEENS1_10collective13CollectiveMmaINS1_35MainloopSm100TmaUmmaWarpSpecializedILi2ELi2ELi4ENS5_IJNS4_1CILi1EEESB_SB_EEEEENS5_IJNSA_ILi64EEENSA_ILi128EEENSA_ILi32EEEEEENS_12float_e5m2_tENS5_IJlSB_lEEESI_SJ_NS4_8TiledMMAINS4_8MMA_AtomIJNS4_10MMA_TraitsINS4_19SM100_MMA_F8F6F4_SSEJSI_SI_fSE_SF_NS4_17integral_constantINS4_4UMMA5MajorELSQ_0EEESR_NSO_INSP_7ScaleInELSS_0EEEST_EEEEEENS4_6LayoutISC_NS5_IJNSA_ILi0EEESX_SX_EEEEENS5_IJNS4_10UnderscoreES10_S10_EEEEENS4_13SM90_TMA_LOADENS4_14ComposedLayoutINS4_7SwizzleILi1ELi4ELi3EEENS4_18smem_ptr_flag_bitsILi8EEENSW_INS5_IJNSA_ILi8EEESG_EEENS5_IJSG_SB_EEEEEEEvNS4_8identityES13_S1D_vS1E_EENS_8epilogue10collective18CollectiveEpilogueINS1G_23Sm100TmaWarpSpecializedILi2ELi2ELi32ELb0ELb0EEEJSH_NS5_IJNSW_ISE_SB_EES1L_EEESI_SJ_SI_SJ_NS1G_6fusion15FusionCallbacksIS1K_NS1N_17LinearCombinationISI_fSI_fLNS_15FloatRoundStyleE2EEESH_S1M_JEEENS4_5SM1004TMEM4LOAD26SM100_TMEM_LOAD_16dp32b32xES13_NS14_INS15_ILi2ELi4ELi3EEES18_NSW_INS5_IJS19_SE_EEENS5_IJSE_SB_EEEEEEENS4_39AutoVectorizingCopyWithAssumedAlignmentILi128EEENS4_14SM90_TMA_STOREES21_S23_S23_EEEvvEEEEvNT_6ParamsE,(.L_x_136 - _ZN7cutlass13device_kernelINS_4gemm6kernel13GemmUniversalIN4cute5tupleIJiiiiEEENS1_10collective13CollectiveMmaINS1_35MainloopSm100TmaUmmaWarpSpecializedILi2ELi2ELi4ENS5_IJNS4_1CILi1EEESB_SB_EEEEENS5_IJNSA_ILi64EEENSA_ILi128EEENSA_ILi32EEEEEENS_12float_e5m2_tENS5_IJlSB_lEEESI_SJ_NS4_8TiledMMAINS4_8MMA_AtomIJNS4_10MMA_TraitsINS4_19SM100_MMA_F8F6F4_SSEJSI_SI_fSE_SF_NS4_17integral_constantINS4_4UMMA5MajorELSQ_0EEESR_NSO_INSP_7ScaleInELSS_0EEEST_EEEEEENS4_6LayoutISC_NS5_IJNSA_ILi0EEESX_SX_EEEEENS5_IJNS4_10UnderscoreES10_S10_EEEEENS4_13SM90_TMA_LOADENS4_14ComposedLayoutINS4_7SwizzleILi1ELi4ELi3EEENS4_18smem_ptr_flag_bitsILi8EEENSW_INS5_IJNSA_ILi8EEESG_EEENS5_IJSG_SB_EEEEEEEvNS4_8identityES13_S1D_vS1E_EENS_8epilogue10collective18CollectiveEpilogueINS1G_23Sm100TmaWarpSpecializedILi2ELi2ELi32ELb0ELb0EEEJSH_NS5_IJNSW_ISE_SB_EES1L_EEESI_SJ_SI_SJ_NS1G_6fusion15FusionCallbacksIS1K_NS1N_17LinearCombinationISI_fSI_fLNS_15FloatRoundStyleE2EEESH_S1M_JEEENS4_5SM1004TMEM4LOAD26SM100_TMEM_LOAD_16dp32b32xES13_NS14_INS15_ILi2ELi4ELi3EEES18_NSW_INS5_IJS19_SE_EEENS5_IJSE_SB_EEEEEEENS4_39AutoVectorizingCopyWithAssumedAlignmentILi128EEENS4_14SM90_TMA_STOREES21_S23_S23_EEEvvEEEEvNT_6ParamsE)
        .other          _ZN7cutlass13device_kernelINS_4gemm6kernel13GemmUniversalIN4cute5tupleIJiiiiEEENS1_10collective13CollectiveMmaINS1_35MainloopSm100TmaUmmaWarpSpecializedILi2ELi2ELi4ENS5_IJNS4_1CILi1EEESB_SB_EEEEENS5_IJNSA_ILi64EEENSA_ILi128EEENSA_ILi32EEEEEENS_12float_e5m2_tENS5_IJlSB_lEEESI_SJ_NS4_8TiledMMAINS4_8MMA_AtomIJNS4_10MMA_TraitsINS4_19SM100_MMA_F8F6F4_SSEJSI_SI_fSE_SF_NS4_17integral_constantINS4_4UMMA5MajorELSQ_0EEESR_NSO_INSP_7ScaleInELSS_0EEEST_EEEEEENS4_6LayoutISC_NS5_IJNSA_ILi0EEESX_SX_EEEEENS5_IJNS4_10UnderscoreES10_S10_EEEEENS4_13SM90_TMA_LOADENS4_14ComposedLayoutINS4_7SwizzleILi1ELi4ELi3EEENS4_18smem_ptr_flag_bitsILi8EEENSW_INS5_IJNSA_ILi8EEESG_EEENS5_IJSG_SB_EEEEEEEvNS4_8identityES13_S1D_vS1E_EENS_8epilogue10collective18CollectiveEpilogueINS1G_23Sm100TmaWarpSpecializedILi2ELi2ELi32ELb0ELb0EEEJSH_NS5_IJNSW_ISE_SB_EES1L_EEESI_SJ_SI_SJ_NS1G_6fusion15FusionCallbacksIS1K_NS1N_17LinearCombinationISI_fSI_fLNS_15FloatRoundStyleE2EEESH_S1M_JEEENS4_5SM1004TMEM4LOAD26SM100_TMEM_LOAD_16dp32b32xES13_NS14_INS15_ILi2ELi4ELi3EEES18_NSW_INS5_IJS19_SE_EEENS5_IJSE_SB_EEEEEEENS4_39AutoVectorizingCopyWithAssumedAlignmentILi128EEENS4_14SM90_TMA_STOREES21_S23_S23_EEEvvEEEEvNT_6ParamsE,@"STO_CUDA_ENTRY STV_DEFAULT"
_ZN7cutlass13device_kernelINS_4gemm6kernel13GemmUniversalIN4cute5tupleIJiiiiEEENS1_10collective13CollectiveMmaINS1_35MainloopSm100TmaUmmaWarpSpecializedILi2ELi2ELi4ENS5_IJNS4_1CILi1EEESB_SB_EEEEENS5_IJNSA_ILi64EEENSA_ILi128EEENSA_ILi32EEEEEENS_12float_e5m2_tENS5_IJlSB_lEEESI_SJ_NS4_8TiledMMAINS4_8MMA_AtomIJNS4_10MMA_TraitsINS4_19SM100_MMA_F8F6F4_SSEJSI_SI_fSE_SF_NS4_17integral_constantINS4_4UMMA5MajorELSQ_0EEESR_NSO_INSP_7ScaleInELSS_0EEEST_EEEEEENS4_6LayoutISC_NS5_IJNSA_ILi0EEESX_SX_EEEEENS5_IJNS4_10UnderscoreES10_S10_EEEEENS4_13SM90_TMA_LOADENS4_14ComposedLayoutINS4_7SwizzleILi1ELi4ELi3EEENS4_18smem_ptr_flag_bitsILi8EEENSW_INS5_IJNSA_ILi8EEESG_EEENS5_IJSG_SB_EEEEEEEvNS4_8identityES13_S1D_vS1E_EENS_8epilogue10collective18CollectiveEpilogueINS1G_23Sm100TmaWarpSpecializedILi2ELi2ELi32ELb0ELb0EEEJSH_NS5_IJNSW_ISE_SB_EES1L_EEESI_SJ_SI_SJ_NS1G_6fusion15FusionCallbacksIS1K_NS1N_17LinearCombinationISI_fSI_fLNS_15FloatRoundStyleE2EEESH_S1M_JEEENS4_5SM1004TMEM4LOAD26SM100_TMEM_LOAD_16dp32b32xES13_NS14_INS15_ILi2ELi4ELi3EEES18_NSW_INS5_IJS19_SE_EEENS5_IJSE_SB_EEEEEEENS4_39AutoVectorizingCopyWithAssumedAlignmentILi128EEENS4_14SM90_TMA_STOREES21_S23_S23_EEEvvEEEEvNT_6ParamsE:
[----:B------:R-:W1:Y:S01]  /*0000*/  LDC R1, c[0x0][0x37c] ;  /* 0x0000df00ff017b82 */ /* 0x000e620000000800 */
[----:B------:R-:W2:Y:S01]  /*0010*/  S2R R108, SR_TID.X ;  /* 0x00000000006c7919 */ /* 0x000ea20000002100 */
[----:B------:R-:W3:Y:S01]  /*0020*/  LDCU.64 UR4, c[0x0][0x890] ;  /* 0x00011200ff0477ac */ /* 0x000ee20008000a00 */
[----:B------:R-:W-:Y:S02]  /*0030*/  PRMT R95, RZ, 0x7610, R95 ;  /* 0x00007610ff5f7816 */ /* 0x000fe4000000005f */
[----:B------:R-:W-:Y:S01]  /*0040*/  ELECT P5, URZ, PT ;  /* 0x0000000000ff782f */ /* 0x000fe200038a0000 */
[----:B------:R-:W4:Y:S01]  /*0050*/  LDCU.64 UR46, c[0x0][0x358] ;  /* 0x00006b00ff2e77ac */ /* 0x000f220008000a00 */
[----:B---3--:R-:W-:-:S04]  /*0060*/  UISETP.NE.U32.AND UP0, UPT, UR4, URZ, UPT ;  /* 0x000000ff0400728c */ /* 0x008fc8000bf05070 */
[----:B------:R-:W-:Y:S01]  /*0070*/  UISETP.NE.AND.EX UP0, UPT, UR5, URZ, UPT, UP0 ;  /* 0x000000ff0500728c */ /* 0x000fe2000bf05300 */
[----:B--2---:R-:W-:-:S05]  /*0080*/  SHF.R.U32.HI R101, RZ, 0x5, R108 ;  /* 0x00000005ff657819 */ /* 0x004fca000001166c */
[----:B------:R-:W2:Y:S02]  /*0090*/  SHFL.IDX PT, R0, R101, RZ, 0x1f ;  /* 0x00001fff65007589 */ /* 0x000ea400000e0000 */
[----:B--2---:R-:W-:Y:S01]  /*00a0*/  R2UR UR8, R0 ;  /* 0x00000000000872ca */ /* 0x004fe200000e0000 */
[----:B-1--4-:R-:W-:-:S14]  /*00b0*/  BRA.U UP0, `(.L_x_0) ;  /* 0x00000001002c7547 */ /* 0x012fdc000b800000 */
[----:B------:R-:W1:Y:S02]  /*00c0*/  LDCU.64 UR6, c[0x0][0x888] ;  /* 0x00011100ff0677ac */ /* 0x000e640008000a00 */
[----:B-1----:R-:W-:-:S04]  /*00d0*/  UISETP.NE.U32.AND UP0, UPT, UR6, URZ, UPT ;  /* 0x000000ff0600728c */ /* 0x002fc8000bf05070 */
[----:B------:R-:W-:-:S09]  /*00e0*/  UISETP.NE.AND.EX UP0, UPT, UR7, URZ, UPT, UP0 ;  /* 0x000000ff0700728c */ /* 0x000fd2000bf05300 */
[----:B------:R-:W-:Y:S05]  /*00f0*/  BRA.U !UP0, `(.L_x_1) ;  /* 0x0000000108107547 */ /* 0x000fea000b800000 */
[----:B------:R-:W1:Y:S02]  /*0100*/  LDC.64 R2, c[0x0][0x888] ;  /* 0x00022200ff027b82 */ /* 0x000e640000000a00 */
[----:B-1----:R1:W5:Y:S01]  /*0110*/  LDG.E R49, desc[UR46][R2.64] ;  /* 0x0000002e02317981 */ /* 0x002362000c1e1900 */
[----:B------:R-:W-:Y:S01]  /*0120*/  HFMA2 R95, -RZ, RZ, 0, 5.9604644775390625e-08 ;  /* 0x00000001ff5f7431 */ /* 0x000fe200000001ff */
[----:B------:R-:W-:Y:S05]  /*0130*/  BRA `(.L_x_0) ;  /* 0x00000000000c7947 */ /* 0x000fea0003800000 */
.L_x_1:
[----:B------:R-:W1:Y:S01]  /*0140*/  LDCU UR6, c[0x0][0x880] ;  /* 0x00011000ff0677ac */ /* 0x000e620008000800 */
[----:B------:R-:W-:Y:S01]  /*0150*/  HFMA2 R95, -RZ, RZ, 0, 5.9604644775390625e-08 ;  /* 0x00000001ff5f7431 */ /* 0x000fe200000001ff */
[----:B-1----:R-:W-:-:S07]  /*0160*/  MOV R49, UR6 ;  /* 0x0000000600317c02 */ /* 0x002fce0008000f00 */
.L_x_0:
[----:B------:R-:W2:Y:S02]  /*0170*/  LDCU.64 UR6, c[0x0][0x8b0] ;  /* 0x00011600ff0677ac */ /* 0x000ea40008000a00 */
[----:B--2---:R-:W-:-:S04]  /*0180*/  UISETP.NE.U32.AND UP0, UPT, UR6, URZ, UPT ;  /* 0x000000ff0600728c */ /* 0x004fc8000bf05070 */
[----:B------:R-:W-:-:S09]  /*0190*/  UISETP.NE.AND.EX UP0, UPT, UR7, URZ, UPT, UP0 ;  /* 0x000000ff0700728c */ /* 0x000fd2000bf05300 */
[----:B------:R-:W-:Y:S05]  /*01a0*/  BRA.U UP0, `(.L_x_2) ;  /* 0x0000000100247547 */ /* 0x000fea000b800000 */
[----:B------:R-:W2:Y:S02]  /*01b0*/  LDCU.64 UR6, c[0x0][0x8a8] ;  /* 0x00011500ff0677ac */ /* 0x000ea40008000a00 */
[----:B--2---:R-:W-:-:S04]  /*01c0*/  UISETP.NE.U32.AND UP0, UPT, UR6, URZ, UPT ;  /* 0x000000ff0600728c */ /* 0x004fc8000bf05070 */
[----:B------:R-:W-:-:S09]  /*01d0*/  UISETP.NE.AND.EX UP0, UPT, UR7, URZ, UPT, UP0 ;  /* 0x000000ff0700728c */ /* 0x000fd2000bf05300 */
[----:B------:R-:W-:Y:S05]  /*01e0*/  BRA.U !UP0, `(.L_x_3) ;  /* 0x00000001080c7547 */ /* 0x000fea000b800000 */
[----:B-1----:R-:W1:Y:S02]  /*01f0*/  LDC.64 R2, c[0x0][0x8a8] ;  /* 0x00022a00ff027b82 */ /* 0x002e640000000a00 */
[----:B-1----:R2:W5:Y:S01]  /*0200*/  LDG.E R47, desc[UR46][R2.64] ;  /* 0x0000002e022f7981 */ /* 0x002562000c1e1900 */
[----:B------:R-:W-:Y:S05]  /*0210*/  BRA `(.L_x_2) ;  /* 0x0000000000087947 */ /* 0x000fea0003800000 */
.L_x_3:
[----:B------:R-:W2:Y:S02]  /*0220*/  LDCU UR6, c[0x0][0x8a0] ;  /* 0x00011400ff0677ac */ /* 0x000ea40008000800 */
[----:B--2---:R-:W-:Y:S02]  /*0230*/  MOV R47, UR6 ;  /* 0x00000006002f7c02 */ /* 0x004fe40008000f00 */
.L_x_2:
[----:B------:R-:W-:Y:S01]  /*0240*/  IMAD.U32 R0, RZ, RZ, UR8 ;  /* 0x00000008ff007e24 */ /* 0x000fe2000f8e00ff */
[----:B------:R-:W-:Y:S04]  /*0250*/  BSSY.RECONVERGENT B0, `(.L_x_4) ;  /* 0x000000c000007945 */ /* 0x000fe80003800200 */
[C---:B------:R-:W-:Y:S02]  /*0260*/  ISETP.NE.OR P1, PT, R0.reuse, 0x1, !P5 ;  /* 0x000000010000780c */ /* 0x040fe40006f25670 */
[----:B------:R-:W-:-:S11]  /*0270*/  ISETP.NE.OR P0, PT, R0, 0x3, !P5 ;  /* 0x000000030000780c */ /* 0x000fd60006f05670 */
[----:B------:R-:W-:Y:S05]  /*0280*/  @P1 BRA `(.L_x_5) ;  /* 0x0000000000201947 */ /* 0x000fea0003800000 */
[----:B------:R-:W3:Y:S02]  /*0290*/  LDCU.64 UR6, c[0x0][0x348] ;  /* 0x00006900ff0677ac */ /* 0x000ee40008000a00 */
[----:B---3--:R-:W-:Y:S02]  /*02a0*/  UIADD3 UR10, UP1, UPT, UR6, 0x80, URZ ;  /* 0x00000080060a7890 */ /* 0x008fe4000ff3e0ff */
[----:B------:R-:W-:Y:S02]  /*02b0*/  UIADD3 UR6, UP0, UPT, UR6, 0x180, URZ ;  /* 0x0000018006067890 */ /* 0x000fe4000ff1e0ff */
[----:B------:R-:W-:Y:S02]  /*02c0*/  UIADD3.X UR11, UPT, UPT, URZ, UR7, URZ, UP1, !UPT ;  /* 0x00000007ff0b7290 */ /* 0x000fe40008ffe4ff */
[----:B------:R-:W-:-:S07]  /*02d0*/  UIADD3.X UR7, UPT, UPT, URZ, UR7, URZ, UP0, !UPT ;  /* 0x00000007ff077290 */ /* 0x000fce00087fe4ff */
[----:B------:R3:W-:Y:S02]  /*02e0*/  UTMACCTL.PF [UR10] ;  /* 0x000000000a0079b9 */ /* 0x0007e40008040000 */
[----:B------:R3:W-:Y:S02]  /*02f0*/  UTMACCTL.PF [UR6] ;  /* 0x00000000060079b9 */ /* 0x0007e40008040000 */
[----:B---3--:R-:W-:Y:S01]  /*0300*/  NOP ;  /* 0x0000000000007918 */ /* 0x008fe20000000000 */
.L_x_5:
[----:B------:R-:W-:Y:S05]  /*0310*/  BSYNC.RECONVERGENT B0 ;  /* 0x0000000000007941 */ /* 0x000fea0003800200 */
.L_x_4:
[----:B------:R-:W-:Y:S04]  /*0320*/  BSSY.RECONVERGENT B0, `(.L_x_6) ;  /* 0x000000a000007945 */ /* 0x000fe80003800200 */
        /* <DEDUP_REMOVED lines=9> */
.L_x_7:
[----:B------:R-:W-:Y:S05]  /*03c0*/  BSYNC.RECONVERGENT B0 ;  /* 0x0000000000007941 */ /* 0x000fea0003800200 */
.L_x_6:
[----:B------:R-:W3:Y:S01]  /*03d0*/  LDCU.64 UR6, c[0x0][0x888] ;  /* 0x00011100ff0677ac */ /* 0x000ee20008000a00 */
[----:B------:R-:W-:Y:S02]  /*03e0*/  UISETP.EQ.U32.AND UP1, UPT, UR4, URZ, UPT ;  /* 0x000000ff0400728c */ /* 0x000fe4000bf22070 */
[----:B------:R-:W-:Y:S02]  /*03f0*/  UPLOP3.LUT UP2, UPT, UPT, UPT, UPT, 0x80, 0x8 ;  /* 0x000000000008789c */ /* 0x000fe40003f4f070 */
[----:B---3--:R-:W-:-:S04]  /*0400*/  UISETP.NE.U32.AND UP0, UPT, UR6, URZ, UPT ;  /* 0x000000ff0600728c */ /* 0x008fc8000bf05070 */
[----:B------:R-:W-:-:S04]  /*0410*/  UISETP.NE.AND.EX UP0, UPT, UR7, URZ, UPT, UP0 ;  /* 0x000000ff0700728c */ /* 0x000fc8000bf05300 */
[----:B------:R-:W-:-:S04]  /*0420*/  UISETP.EQ.OR.EX UP3, UPT, UR5, URZ, !UP0, UP1 ;  /* 0x000000ff0500728c */ /* 0x000fc8000c762710 */
[----:B------:R-:W-:-:S05]  /*0430*/  UP2UR UR50, UPR, URZ, 0x8 ;  /* 0x00000008ff327883 */ /* 0x000fca0008000000 */
[----:B------:R-:W-:Y:S07]  /*0440*/  BRA.U !UP3, `(.L_x_8) ;  /* 0x000000010b207547 */ /* 0x000fee000b800000 */
[----:B------:R-:W-:Y:S01]  /*0450*/  UISETP.NE.U32.AND UP2, UPT, UR4, URZ, UPT ;  /* 0x000000ff0400728c */ /* 0x000fe2000bf45070 */
[----:B-----5:R-:W-:Y:S01]  /*0460*/  FSETP.NEU.AND P0, PT, R49, RZ, PT ;  /* 0x000000ff3100720b */ /* 0x020fe20003f0d000 */
[----:B------:R-:W-:Y:S02]  /*0470*/  USEL UR4, URZ, 0xffffffff, UP0 ;  /* 0xffffffffff047887 */ /* 0x000fe40008000000 */
[----:B------:R-:W-:-:S10]  /*0480*/  UISETP.NE.AND.EX UP2, UPT, UR5, URZ, UPT, UP2 ;  /* 0x000000ff0500728c */ /* 0x000fd4000bf45320 */
[----:B------:R-:W-:Y:S01]  /*0490*/  VOTEU.ANY UP1, P0 ;  /* 0x0000000000ff7886 */ /* 0x000fe20000020100 */
[----:B------:R-:W-:-:S04]  /*04a0*/  @!UP2 USEL UR4, URZ, 0xffffffff, UP1 ;  /* 0xffffffffff04a887 */ /* 0x000fc80008800000 */
[----:B------:R-:W-:-:S04]  /*04b0*/  ULOP3.LUT UR4, UR4, 0x1, URZ, 0xc0, !UPT ;  /* 0x0000000104047892 */ /* 0x000fc8000f8ec0ff */
[----:B------:R-:W-:-:S11]  /*04c0*/  UISETP.NE.U32.AND UP2, UPT, UR4, 0x1, UPT ;  /* 0x000000010400788c */ /* 0x000fd6000bf45070 */
.L_x_8:
[----:B-12---:R-:W1:Y:S01]  /*04d0*/  SHFL.IDX PT, R2, R101, RZ, 0x1f ;  /* 0x00001fff65027589 */ /* 0x006e6200000e0000 */
[----:B------:R-:W-:-:S04]  /*04e0*/  UISETP.NE.AND UP1, UPT, UR8, 0x2, UPT ;  /* 0x000000020800788c */ /* 0x000fc8000bf25270 */
[----:B------:R-:W-:Y:S01]  /*04f0*/  USEL UR6, URZ, 0x1, UP1 ;  /* 0x00000001ff067887 */ /* 0x000fe20008800000 */
[----:B-1----:R-:W-:-:S13]  /*0500*/  ISETP.NE.AND P0, PT, R2, RZ, PT ;  /* 0x000000ff0200720c */ /* 0x002fda0003f05270 */
[----:B------:R-:W-:Y:S05]  /*0510*/  @P0 BRA `(.L_x_9) ;  /* 0x0000000000380947 */ /* 0x000fea0003800000 */
[----:B------:R-:W1:Y:S01]  /*0520*/  S2UR UR5, SR_CgaCtaId ;  /* 0x00000000000579c3 */ /* 0x000e620000008800 */
[----:B------:R-:W-:Y:S01]  /*0530*/  UMOV UR7, 0x400 ;  /* 0x0000040000077882 */ /* 0x000fe20000000000 */
[----:B------:R-:W-:Y:S01]  /*0540*/  UMOV UR4, 0x1 ;  /* 0x0000000100047882 */ /* 0x000fe20000000000 */
[----:B------:R-:W-:Y:S01]  /*0550*/  ELECT P0, URZ, PT ;  /* 0x0000000000ff782f */ /* 0x000fe20003800000 */
[----:B------:R-:W-:-:S04]  /*0560*/  UIADD3 UR10, UPT, UPT, -UR4, 0x100000, URZ ;  /* 0x00100000040a7890 */ /* 0x000fc8000fffe1ff */
[----:B------:R-:W-:Y:S02]  /*0570*/  USHF.L.U32 UR11, UR10, 0xb, URZ ;  /* 0x0000000b0a0b7899 */ /* 0x000fe400080006ff */
[----:B------:R-:W-:Y:S02]  /*0580*/  USHF.L.U32 UR10, UR10, 0x1, URZ ;  /* 0x000000010a0a7899 */ /* 0x000fe400080006ff */
[----:B-1----:R-:W-:Y:S01]  /*0590*/  ULEA UR5, UR5, UR7, 0x18 ;  /* 0x0000000705057291 */ /* 0x002fe2000f8ec0ff */
[----:B------:R-:W1:Y:S11]  /*05a0*/  FENCE.VIEW.ASYNC.S ;  /* 0x00000000000073c6 */ /* 0x000e760000000000 */
[----:B-1----:R1:W2:Y:S01]  /*05b0*/  SYNCS.EXCH.64 URZ, [UR5], UR10 ;  /* 0x0000000a05ff75b2 */ /* 0x0022a20008000100 */
[----:B------:R1:W3:Y:S01]  /*05c0*/  SYNCS.EXCH.64 URZ, [UR5+0x10], UR10 ;  /* 0x0000100a05ff75b2 */ /* 0x0002e20008000100 */
[----:B------:R1:W4:Y:S01]  /*05d0*/  SYNCS.EXCH.64 URZ, [UR5+0x8], UR10 ;  /* 0x0000080a05ff75b2 */ /* 0x0003220008000100 */
[----:B------:R1:W1:Y:S01]  /*05e0*/  SYNCS.EXCH.64 URZ, [UR5+0x18], UR10 ;  /* 0x0000180a05ff75b2 */ /* 0x0002620008000100 */
[----:B------:R-:W-:Y:S01]  /*05f0*/  NOP ;  /* 0x0000000000007918 */ /* 0x000fe20000000000 */
.L_x_9:
[----:B------:R-:W2:Y:S01]  /*0600*/  SHFL.IDX PT, R2, R101, RZ, 0x1f ;  /* 0x00001fff65027589 */ /* 0x000ea200000e0000 */
[----:B------:R-:W-:Y:S01]  /*0610*/  NOP ;  /* 0x0000000000007918 */ /* 0x000fe20000000000 */
[----:B--2---:R-:W-:-:S13]  /*0620*/  ISETP.NE.AND P0, PT, R2, 0x1, PT ;  /* 0x000000010200780c */ /* 0x004fda0003f05270 */
[----:B------:R-:W-:Y:S05]  /*0630*/  @P0 BRA `(.L_x_10) ;  /* 0x0000000000480947 */ /* 0x000fea0003800000 */
[----:B------:R-:W2:Y:S01]  /*0640*/  S2UR UR7, SR_CgaCtaId ;  /* 0x00000000000779c3 */ /* 0x000ea20000008800 */
[----:B------:R-:W-:Y:S01]  /*0650*/  UMOV UR9, 0x400 ;  /* 0x0000040000097882 */ /* 0x000fe20000000000 */
[----:B-1----:R-:W-:Y:S01]  /*0660*/  UMOV UR5, 0x20 ;  /* 0x0000002000057882 */ /* 0x002fe20000000000 */
[----:B------:R-:W-:Y:S01]  /*0670*/  UMOV UR4, 0x80 ;  /* 0x0000008000047882 */ /* 0x000fe20000000000 */
[----:B------:R-:W-:-:S04]  /*0680*/  UIADD3 UR10, UPT, UPT, -UR5, 0x100000, URZ ;  /* 0x00100000050a7890 */ /* 0x000fc8000fffe1ff */
[----:B------:R-:W-:Y:S02]  /*0690*/  USHF.L.U32 UR11, UR10, 0xb, URZ ;  /* 0x0000000b0a0b7899 */ /* 0x000fe400080006ff */
[----:B------:R-:W-:Y:S02]  /*06a0*/  USHF.L.U32 UR10, UR10, 0x1, URZ ;  /* 0x000000010a0a7899 */ /* 0x000fe400080006ff */
[----:B------:R-:W-:-:S04]  /*06b0*/  UIADD3 UR4, UPT, UPT, -UR4, 0x100000, URZ ;  /* 0x0010000004047890 */ /* 0x000fc8000fffe1ff */
[----:B------:R-:W-:Y:S02]  /*06c0*/  USHF.L.U32 UR5, UR4, 0xb, URZ ;  /* 0x0000000b04057899 */ /* 0x000fe400080006ff */
[----:B------:R-:W-:Y:S01]  /*06d0*/  USHF.L.U32 UR4, UR4, 0x1, URZ ;  /* 0x0000000104047899 */ /* 0x000fe200080006ff */
[----:B------:R-:W-:Y:S01]  /*06e0*/  ELECT P0, URZ, PT ;  /* 0x0000000000ff782f */ /* 0x000fe20003800000 */
[----:B--2---:R-:W-:Y:S01]  /*06f0*/  ULEA UR7, UR7, UR9, 0x18 ;  /* 0x0000000907077291 */ /* 0x004fe2000f8ec0ff */
[----:B------:R-:W1:Y:S11]  /*0700*/  FENCE.VIEW.ASYNC.S ;  /* 0x00000000000073c6 */ /* 0x000e760000000000 */
[----:B-1----:R2:W1:Y:S01]  /*0710*/  SYNCS.EXCH.64 URZ, [UR7+0x20], UR10 ;  /* 0x0000200a07ff75b2 */ /* 0x0024620008000100 */
[----:B------:R2:W1:Y:S01]  /*0720*/  SYNCS.EXCH.64 URZ, [UR7+0x30], UR4 ;  /* 0x0000300407ff75b2 */ /* 0x0004620008000100 */
[----:B------:R2:W1:Y:S01]  /*0730*/  SYNCS.EXCH.64 URZ, [UR7+0x28], UR10 ;  /* 0x0000280a07ff75b2 */ /* 0x0004620008000100 */
[----:B------:R2:W1:Y:S02]  /*0740*/  SYNCS.EXCH.64 URZ, [UR7+0x38], UR4 ;  /* 0x0000380407ff75b2 */ /* 0x0004640008000100 */
[----:B--2---:R-:W-:Y:S01]  /*0750*/  NOP ;  /* 0x0000000000007918 */ /* 0x004fe20000000000 */
.L_x_10:
[----:B------:R-:W2:Y:S01]  /*0760*/  SHFL.IDX PT, R2, R101, RZ, 0x1f ;  /* 0x00001fff65027589 */ /* 0x000ea200000e0000 */
[----:B------:R-:W-:Y:S01]  /*0770*/  NOP ;  /* 0x0000000000007918 */ /* 0x000fe20000000000 */
[----:B--2---:R-:W-:-:S13]  /*0780*/  ISETP.NE.AND P0, PT, R2, 0x3, PT ;  /* 0x000000030200780c */ /* 0x004fda0003f05270 */
[----:B------:R-:W-:Y:S05]  /*0790*/  @P0 BRA `(.L_x_11) ;  /* 0x0000000000300947 */ /* 0x000fea0003800000 */
[----:B-1----:R-:W1:Y:S01]  /*07a0*/  S2UR UR5, SR_CgaCtaId ;  /* 0x00000000000579c3 */ /* 0x002e620000008800 */
        /* <DEDUP_REMOVED lines=8> */
[----:B-1----:R2:W1:Y:S01]  /*0830*/  SYNCS.EXCH.64 URZ, [UR5+0x40], UR10 ;  /* 0x0000400a05ff75b2 */ /* 0x0024620008000100 */
[----:B------:R2:W1:Y:S02]  /*0840*/  SYNCS.EXCH.64 URZ, [UR5+0x48], UR10 ;  /* 0x0000480a05ff75b2 */ /* 0x0004640008000100 */
[----:B--2---:R-:W-:Y:S01]  /*0850*/  NOP ;  /* 0x0000000000007918 */ /* 0x004fe20000000000 */
.L_x_11:
[----:B------:R-:W2:Y:S01]  /*0860*/  SHFL.IDX PT, R2, R101, RZ, 0x1f ;  /* 0x00001fff65027589 */ /* 0x000ea200000e0000 */
[----:B------:R-:W-:Y:S01]  /*0870*/  NOP ;  /* 0x0000000000007918 */ /* 0x000fe20000000000 */
[----:B--2---:R-:W-:-:S13]  /*0880*/  ISETP.NE.AND P0, PT, R2, 0x4, PT ;  /* 0x000000040200780c */ /* 0x004fda0003f05270 */
[----:B------:R-:W-:Y:S05]  /*0890*/  @P0 BRA `(.L_x_12) ;  /* 0x00000000004c0947 */ /* 0x000fea0003800000 */
[----:B-1----:R-:W1:Y:S01]  /*08a0*/  S2UR UR5, SR_CgaCtaId ;  /* 0x00000000000579c3 */ /* 0x002e620000008800 */
[----:B------:R-:W-:Y:S01]  /*08b0*/  UMOV UR9, 0x100 ;  /* 0x0000010000097882 */ /* 0x000fe20000000000 */
[----:B------:R-:W-:Y:S01]  /*08c0*/  UMOV UR7, 0x400 ;  /* 0x0000040000077882 */ /* 0x000fe20000000000 */
[----:B------:R-:W-:Y:S01]  /*08d0*/  USEL UR9, UR9, 0xe0, UP2 ;  /* 0x000000e009097887 */ /* 0x000fe20009000000 */
[----:B------:R-:W-:Y:S01]  /*08e0*/  UMOV UR4, 0x1 ;  /* 0x0000000100047882 */ /* 0x000fe20000000000 */
[----:B------:R-:W-:Y:S01]  /*08f0*/  ELECT P0, URZ, PT ;  /* 0x0000000000ff782f */ /* 0x000fe20003800000 */
[----:B------:R-:W-:-:S04]  /*0900*/  UIADD3 UR10, UPT, UPT, -UR4, 0x100000, URZ ;  /* 0x00100000040a7890 */ /* 0x000fc8000fffe1ff */
[----:B------:R-:W-:Y:S02]  /*0910*/  USHF.L.U32 UR11, UR10, 0xb, URZ ;  /* 0x0000000b0a0b7899 */ /* 0x000fe400080006ff */
[----:B------:R-:W-:Y:S02]  /*0920*/  USHF.L.U32 UR10, UR10, 0x1, URZ ;  /* 0x000000010a0a7899 */ /* 0x000fe400080006ff */
[----:B------:R-:W-:-:S04]  /*0930*/  UIADD3 UR12, UPT, UPT, -UR9, 0x100000, URZ ;  /* 0x00100000090c7890 */ /* 0x000fc8000fffe1ff */
[----:B------:R-:W-:Y:S02]  /*0940*/  USHF.L.U32 UR13, UR12, 0xb, URZ ;  /* 0x0000000b0c0d7899 */ /* 0x000fe400080006ff */
[----:B------:R-:W-:Y:S02]  /*0950*/  USHF.L.U32 UR12, UR12, 0x1, URZ ;  /* 0x000000010c0c7899 */ /* 0x000fe400080006ff */
[----:B-1----:R-:W-:Y:S01]  /*0960*/  ULEA UR5, UR5, UR7, 0x18 ;  /* 0x0000000705057291 */ /* 0x002fe2000f8ec0ff */
[----:B------:R-:W1:Y:S11]  /*0970*/  FENCE.VIEW.ASYNC.S ;  /* 0x00000000000073c6 */ /* 0x000e760000000000 */
[----:B-1----:R2:W1:Y:S01]  /*0980*/  SYNCS.EXCH.64 URZ, [UR5+0x50], UR10 ;  /* 0x0000500a05ff75b2 */ /* 0x0024620008000100 */
[----:B------:R2:W1:Y:S01]  /*0990*/  SYNCS.EXCH.64 URZ, [UR5+0x60], UR12 ;  /* 0x0000600c05ff75b2 */ /* 0x0004620008000100 */
[----:B------:R2:W1:Y:S01]  /*09a0*/  SYNCS.EXCH.64 URZ, [UR5+0x58], UR10 ;  /* 0x0000580a05ff75b2 */ /* 0x0004620008000100 */
[----:B------:R2:W1:Y:S02]  /*09b0*/  SYNCS.EXCH.64 URZ, [UR5+0x68], UR12 ;  /* 0x0000680c05ff75b2 */ /* 0x0004640008000100 */
[----:B--2---:R-:W-:Y:S01]  /*09c0*/  NOP ;  /* 0x0000000000007918 */ /* 0x004fe20000000000 */
.L_x_12:
        /* <DEDUP_REMOVED lines=20> */
[----:B------:R2:W1:Y:S01]  /*0b10*/  SYNCS.EXCH.64 URZ, [UR7+0x98], UR4 ;  /* 0x0000980407ff75b2 */ /* 0x0004620008000100 */
[----:B------:R2:W1:Y:S01]  /*0b20*/  SYNCS.EXCH.64 URZ, [UR7+0x80], UR10 ;  /* 0x0000800a07ff75b2 */ /* 0x0004620008000100 */
[----:B------:R2:W1:Y:S01]  /*0b30*/  SYNCS.EXCH.64 URZ, [UR7+0xa0], UR4 ;  /* 0x0000a00407ff75b2 */ /* 0x0004620008000100 */
[----:B------:R2:W1:Y:S01]  /*0b40*/  SYNCS.EXCH.64 URZ, [UR7+0x88], UR10 ;  /* 0x0000880a07ff75b2 */ /* 0x0004620008000100 */
[----:B------:R2:W1:Y:S02]  /*0b50*/  SYNCS.EXCH.64 URZ, [UR7+0xa8], UR4 ;  /* 0x0000a80407ff75b2 */ /* 0x0004640008000100 */
[----:B--2---:R-:W-:Y:S01]  /*0b60*/  NOP ;  /* 0x0000000000007918 */ /* 0x004fe20000000000 */
.L_x_13:
        /* <DEDUP_REMOVED lines=18> */
.L_x_14:
[----:B-1----:R-:W1:Y:S01]  /*0c90*/  S2UR UR5, SR_CTAID.X ;  /* 0x00000000000579c3 */ /* 0x002e620000002500 */
[----:B------:R-:W-:-:S05]  /*0ca0*/  CS2R.32 R96, SR_CgaSize ;  /* 0x0000000000607805 */ /* 0x000fca0000008a00 */
[----:B------:R-:W-:-:S05]  /*0cb0*/  IMAD R96, R96, -0xa0, RZ ;  /* 0xffffff6060607824 */ /* 0x000fca00078e02ff */
[----:B------:R-:W-:-:S14]  /*0cc0*/  R2UR UR9, R96 ;  /* 0x00000000600972ca */ /* 0x000fdc00000e0000 */
[----:B------:R-:W2:Y:S01]  /*0cd0*/  LDCU UR9, c[0x0][UR9+0x2b0] ;  /* 0x00005600090977ac */ /* 0x000ea20008000800 */
[----:B------:R-:W-:Y:S01]  /*0ce0*/  NOP ;  /* 0x0000000000007918 */ /* 0x000fe20000000000 */
[----:B------:R-:W-:-:S05]  /*0cf0*/  CS2R.32 R96, SR_CgaSize ;  /* 0x0000000000607805 */ /* 0x000fca0000008a00 */
[----:B------:R-:W-:-:S05]  /*0d00*/  IMAD R96, R96, -0xa0, RZ ;  /* 0xffffff6060607824 */ /* 0x000fca00078e02ff */
[----:B------:R-:W-:-:S14]  /*0d10*/  R2UR UR7, R96 ;  /* 0x00000000600772ca */ /* 0x000fdc00000e0000 */
[----:B------:R-:W3:Y:S01]  /*0d20*/  LDCU UR7, c[0x0][UR7+0x2b4] ;  /* 0x00005680070777ac */ /* 0x000ee20008000800 */
[----:B------:R-:W4:Y:S08]  /*0d30*/  S2UR UR4, SR_CTAID.Y ;  /* 0x00000000000479c3 */ /* 0x000f300000002600 */
[----:B------:R-:W3:Y:S01]  /*0d40*/  LDC R9, c[0x0][0xb24] ;  /* 0x0002c900ff097b82 */ /* 0x000ee20000000800 */
[----:B-1----:R-:W-:-:S02]  /*0d50*/  I2FP.F32.U32 R4, UR5 ;  /* 0x0000000500047c45 */ /* 0x002fc40008201000 */
[----:B------:R-:W-:-:S05]  /*0d60*/  CS2R.32 R5, SR_CgaSize ;  /* 0x0000000000057805 */ /* 0x000fca0000008a00 */
[----:B------:R-:W-:-:S06]  /*0d70*/  IMAD R5, R5, -0xa0, RZ ;  /* 0xffffff6005057824 */ /* 0x000fcc00078e02ff */
[----:B------:R-:W1:Y:S01]  /*0d80*/  LDC R5, c[0x0][R5+0x2a0] ;  /* 0x0000a80005057b82 */ /* 0x000e620000000800 */
[----:B------:R-:W-:Y:S01]  /*0d90*/  MOV R21, UR5 ;  /* 0x0000000500157c02 */ /* 0x000fe20008000f00 */
[----:B--2---:R-:W-:Y:S01]  /*0da0*/  FMUL R4, R4, UR9 ;  /* 0x0000000904047c20 */ /* 0x004fe20008400000 */
[----:B----4-:R-:W-:Y:S02]  /*0db0*/  I2FP.F32.U32 R2, UR4 ;  /* 0x0000000400027c45 */ /* 0x010fe40008201000 */
[----:B------:R-:W-:-:S05]  /*0dc0*/  CS2R.32 R3, SR_CgaSize ;  /* 0x0000000000037805 */ /* 0x000fca0000008a00 */
[----:B------:R-:W-:-:S06]  /*0dd0*/  IMAD R3, R3, -0xa0, RZ ;  /* 0xffffff6003037824 */ /* 0x000fcc00078e02ff */
[----:B------:R-:W2:Y:S01]  /*0de0*/  LDC R3, c[0x0][R3+0x2a4] ;  /* 0x0000a90003037b82 */ /* 0x000ea20000000800 */
[----:B------:R-:W4:Y:S01]  /*0df0*/  F2I.U32.TRUNC.NTZ R96, R4 ;  /* 0x0000000400607305 */ /* 0x000f22000020f000 */
[----:B------:R-:W-:Y:S01]  /*0e00*/  MOV R20, UR4 ;  /* 0x0000000400147c02 */ /* 0x000fe20008000f00 */
[----:B---3--:R-:W-:-:S05]  /*0e10*/  FMUL R2, R2, UR7 ;  /* 0x0000000702027c20 */ /* 0x008fca0008400000 */
[----:B------:R-:W-:Y:S01]  /*0e20*/  BAR.SYNC.DEFER_BLOCKING 0x0 ;  /* 0x0000000000007b1d */ /* 0x000fe20000010000 */
[----:B------:R-:W-:-:S05]  /*0e30*/  ISETP.GE.AND P0, PT, R9, 0x1, PT ;  /* 0x000000010900780c */ /* 0x000fca0003f06270 */
[----:B------:R-:W3:Y:S02]  /*0e40*/  F2I.U32.TRUNC.NTZ R94, R2 ;  /* 0x00000002005e7305 */ /* 0x000ee4000020f000 */
[----:B------:R-:W2:Y:S01]  /*0e50*/  S2UR UR36, SR_CTAID.Z ;  /* 0x00000000002479c3 */ /* 0x000ea20000002700 */
[----:B----4-:R-:W-:-:S05]  /*0e60*/  IADD3 R96, PT, PT, -R96, RZ, RZ ;  /* 0x000000ff60607210 */ /* 0x010fca0007ffe1ff */
[----:B-1----:R-:W-:Y:S01]  /*0e70*/  IMAD R96, R5, R96, UR5 ;  /* 0x0000000505607e24 */ /* 0x002fe2000f8e0260 */
[----:B---3--:R-:W-:-:S05]  /*0e80*/  IADD3 R94, PT, PT, -R94, RZ, RZ ;  /* 0x000000ff5e5e7210 */ /* 0x008fca0007ffe1ff */
[----:B--2---:R-:W-:Y:S01]  /*0e90*/  IMAD R94, R3, R94, UR4 ;  /* 0x00000004035e7e24 */ /* 0x004fe2000f8e025e */
[----:B------:R-:W-:Y:S06]  /*0ea0*/  @!P0 BRA `(.L_x_15) ;  /* 0x0000000000b88947 */ /* 0x000fec0003800000 */
[----:B------:R-:W1:Y:S01]  /*0eb0*/  LDC.64 R4, c[0x0][0xb18] ;  /* 0x0002c600ff047b82 */ /* 0x000e620000000a00 */
[----:B------:R-:W-:-:S07]  /*0ec0*/  ISETP.NE.AND P0, PT, R9, 0x1, PT ;  /* 0x000000010900780c */ /* 0x000fce0003f05270 */
[----:B------:R-:W2:Y:S08]  /*0ed0*/  LDC R10, c[0x0][0xb0c] ;  /* 0x0002c300ff0a7b82 */ /* 0x000eb00000000800 */
[----:B------:R-:W3:Y:S08]  /*0ee0*/  LDC R11, c[0x0][0x370] ;  /* 0x0000dc00ff0b7b82 */ /* 0x000ef00000000800 */
[----:B------:R-:W4:Y:S01]  /*0ef0*/  LDC R12, c[0x0][0x374] ;  /* 0x0000dd00ff0c7b82 */ /* 0x000f220000000800 */
[----:B-1----:R-:W-:-:S07]  /*0f00*/  ISETP.NE.AND P1, PT, R4, 0x1, PT ;  /* 0x000000010400780c */ /* 0x002fce0003f25270 */
[----:B------:R-:W3:Y:S01]  /*0f10*/  LDC.64 R6, c[0x0][0xb10] ;  /* 0x0002c400ff067b82 */ /* 0x000ee20000000a00 */
[----:B--2---:R-:W-:-:S07]  /*0f20*/  ISETP.NE.AND P2, PT, R10, 0x1, PT ;  /* 0x000000010a00780c */ /* 0x004fce0003f45270 */
[----:B------:R-:W1:Y:S08]  /*0f30*/  LDC R8, c[0x0][0xb20] ;  /* 0x0002c800ff087b82 */ /* 0x000e700000000800 */
[----:B------:R-:W2:Y:S01]  /*0f40*/  LDC.64 R2, c[0x0][0xb28] ;  /* 0x0002ca00ff027b82 */ /* 0x000ea20000000a00 */
[----:B----4-:R-:W-:-:S04]  /*0f50*/  IMAD.HI.U32 R13, R12, R5, RZ ;  /* 0x000000050c0d7227 */ /* 0x010fc800078e00ff */
[----:B------:R-:W-:-:S04]  /*0f60*/  IMAD.HI.U32 R5, R20, R5, RZ ;  /* 0x0000000514057227 */ /* 0x000fc800078e00ff */
[----:B---3--:R-:W-:-:S04]  /*0f70*/  IMAD.HI.U32 R14, R11, R6, RZ ;  /* 0x000000060b0e7227 */ /* 0x008fc800078e00ff */
[C---:B------:R-:W-:Y:S01]  /*0f80*/  IMAD.HI.U32 R16, R21.reuse, R6, RZ ;  /* 0x0000000615107227 */ /* 0x040fe200078e00ff */
[-C--:B------:R-:W-:Y:S02]  /*0f90*/  @P2 SHF.R.U32.HI R11, RZ, R7.reuse, R14 ;  /* 0x00000007ff0b2219 */ /* 0x080fe4000001160e */
[-C--:B-1----:R-:W-:Y:S02]  /*0fa0*/  @P1 SHF.R.U32.HI R12, RZ, R8.reuse, R13 ;  /* 0x00000008ff0c1219 */ /* 0x082fe4000001160d */
[----:B------:R-:W-:Y:S02]  /*0fb0*/  SHF.R.U32.HI R5, RZ, R8, R5 ;  /* 0x00000008ff057219 */ /* 0x000fe40000011605 */
[----:B------:R-:W-:Y:S02]  /*0fc0*/  SHF.R.U32.HI R16, RZ, R7, R16 ;  /* 0x00000007ff107219 */ /* 0x000fe40000011610 */
[----:B------:R-:W-:Y:S01]  /*0fd0*/  SEL R5, R20, R5, !P1 ;  /* 0x0000000514057207 */ /* 0x000fe20004800000 */
[----:B--2---:R-:W-:Y:S01]  /*0fe0*/  IMAD.HI.U32 R14, R12, R2, RZ ;  /* 0x000000020c0e7227 */ /* 0x004fe200078e00ff */
[----:B------:R-:W-:-:S02]  /*0ff0*/  SEL R7, R21, R16, !P2 ;  /* 0x0000001015077207 */ /* 0x000fc40005000000 */
[----:B------:R-:W-:Y:S01]  /*1000*/  IADD3 R13, PT, PT, -R5, RZ, RZ ;  /* 0x000000ff050d7210 */ /* 0x000fe20007ffe1ff */
[----:B------:R-:W-:Y:S01]  /*1010*/  IMAD.HI.U32 R6, R11, R2, RZ ;  /* 0x000000020b067227 */ /* 0x000fe200078e00ff */
[----:B------:R-:W-:-:S03]  /*1020*/  @P0 SHF.R.U32.HI R12, RZ, R3, R14 ;  /* 0x00000003ff0c0219 */ /* 0x000fc6000001160e */
[----:B------:R-:W-:Y:S01]  /*1030*/  IMAD R13, R4, R13, R20 ;  /* 0x0000000d040d7224 */ /* 0x000fe200078e0214 */
[----:B------:R-:W-:Y:S01]  /*1040*/  @P0 SHF.R.U32.HI R11, RZ, R3, R6 ;  /* 0x00000003ff0b0219 */ /* 0x000fe20000011606 */
[----:B------:R-:W-:-:S04]  /*1050*/  IMAD R12, R12, R9, RZ ;  /* 0x000000090c0c7224 */ /* 0x000fc800078e02ff */
[----:B------:R-:W-:Y:S01]  /*1060*/  IMAD R6, R11, R9, RZ ;  /* 0x000000090b067224 */ /* 0x000fe200078e02ff */
[----:B------:R-:W-:-:S04]  /*1070*/  ISETP.GE.AND P1, PT, R5, R12, PT ;  /* 0x0000000c0500720c */ /* 0x000fc80003f26270 */
[----:B------:R-:W-:Y:S01]  /*1080*/  ISETP.GE.OR P1, PT, R7, R6, P1 ;  /* 0x000000060700720c */ /* 0x000fe20000f26670 */
[----:B------:R-:W-:-:S05]  /*1090*/  IMAD.HI.U32 R6, R5, R2, RZ ;  /* 0x0000000205067227 */ /* 0x000fca00078e00ff */
[----:B------:R-:W-:-:S04]  /*10a0*/  SHF.R.U32.HI R6, RZ, R3, R6 ;  /* 0x00000003ff067219 */ /* 0x000fc80000011606 */
[----:B------:R-:W-:-:S03]  /*10b0*/  SEL R6, R5, R6, !P0 ;  /* 0x0000000605067207 */ /* 0x000fc60004000000 */
[----:B------:R-:W-:Y:S01]  /*10c0*/  @!P1 IMAD.HI.U32 R8, R7, R2, RZ ;  /* 0x0000000207089227 */ /* 0x000fe200078e00ff */
[----:B------:R-:W-:-:S04]  /*10d0*/  IADD3 R2, PT, PT, -R6, RZ, RZ ;  /* 0x000000ff06027210 */ /* 0x000fc80007ffe1ff */
[----:B------:R-:W-:Y:S01]  /*10e0*/  @!P1 SHF.R.U32.HI R8, RZ, R3, R8 ;  /* 0x00000003ff089219 */ /* 0x000fe20000011608 */
[----:B------:R-:W-:-:S03]  /*10f0*/  IMAD R2, R9, R2, R5 ;  /* 0x0000000209027224 */ /* 0x000fc600078e0205 */
[----:B------:R-:W-:-:S05]  /*1100*/  @!P1 SEL R3, R7, R8, !P0 ;  /* 0x0000000807039207 */ /* 0x000fca0004000000 */
[--C-:B------:R-:W-:Y:S02]  /*1110*/  @!P1 IMAD.IADD R6, R6, 0x1, -R3.reuse ;  /* 0x0000000106069824 */ /* 0x100fe400078e0a03 */
[----:B------:R-:W-:Y:S01]  /*1120*/  @!P1 IMAD R3, R2, R11, R3 ;  /* 0x0000000b02039224 */ /* 0x000fe200078e0203 */
[----:B------:R-:W-:Y:S01]  /*1130*/  IADD3 R2, PT, PT, -R7, RZ, RZ ;  /* 0x000000ff07027210 */ /* 0x000fe20007ffe1ff */
[----:B------:R-:W-:Y:S02]  /*1140*/  @!P1 IMAD R5, R6, R9, R7 ;  /* 0x0000000906059224 */ /* 0x000fe400078e0207 */
[----:B------:R-:W-:Y:S02]  /*1150*/  @!P1 IMAD.MOV.U32 R7, RZ, RZ, R3 ;  /* 0x000000ffff079224 */ /* 0x000fe400078e0003 */
[----:B------:R-:W-:Y:S02]  /*1160*/  IMAD R2, R10, R2, R21 ;  /* 0x000000020a027224 */ /* 0x000fe400078e0215 */
[----:B------:R-:W-:-:S02]  /*1170*/  IMAD R20, R5, R4, R13 ;  /* 0x0000000405147224 */ /* 0x000fc400078e020d */
[----:B------:R-:W-:Y:S02]  /*1180*/  IMAD R21, R7, R10, R2 ;  /* 0x0000000a07157224 */ /* 0x000fe400078e0202 */
.L_x_15:
[----:B------:R-:W1:Y:S01]  /*1190*/  LDCU UR4, c[0x0][0xb30] ;  /* 0x00016600ff0477ac */ /* 0x000e620008000800 */
[----:B------:R-:W2:Y:S08]  /*11a0*/  S2UR UR37, SR_CgaCtaId ;  /* 0x00000000002579c3 */ /* 0x000eb00000008800 */
[----:B------:R-:W3:Y:S01]  /*11b0*/  LDC R40, c[0x0][0xb24] ;  /* 0x0002c900ff287b82 */ /* 0x000ee20000000800 */
[----:B-1----:R-:W-:-:S09]  /*11c0*/  UISETP.NE.AND UP1, UPT, UR4, 0x1, UPT ;  /* 0x000000010400788c */ /* 0x002fd2000bf25270 */
[----:B--2---:R-:W-:Y:S05]  /*11d0*/  BRA.U UP1, `(.L_x_16) ;  /* 0x0000000101407547 */ /* 0x004fea000b800000 */
[----:B------:R-:W1:Y:S08]  /*11e0*/  LDC.64 R4, c[0x0][0xb10] ;  /* 0x0002c400ff047b82 */ /* 0x000e700000000a00 */
[----:B------:R-:W2:Y:S08]  /*11f0*/  LDC.64 R2, c[0x0][0xb18] ;  /* 0x0002c600ff027b82 */ /* 0x000eb00000000a00 */
[----:B------:R-:W4:Y:S08]  /*1200*/  LDC R6, c[0x0][0xb20] ;  /* 0x0002c800ff067b82 */ /* 0x000f300000000800 */
[----:B------:R-:W3:Y:S01]  /*1210*/  LDC R8, c[0x0][0xb0c] ;  /* 0x0002c300ff087b82 */ /* 0x000ee20000000800 */
[----:B-1----:R-:W-:-:S05]  /*1220*/  IMAD.HI.U32 R4, R21, R4, RZ ;  /* 0x0000000415047227 */ /* 0x002fca00078e00ff */
[----:B------:R-:W-:Y:S01]  /*1230*/  SHF.R.U32.HI R4, RZ, R5, R4 ;  /* 0x00000005ff047219 */ /* 0x000fe20000011604 */
[----:B--2---:R-:W-:Y:S01]  /*1240*/  IMAD.HI.U32 R3, R20, R3, RZ ;  /* 0x0000000314037227 */ /* 0x004fe200078e00ff */
[----:B------:R-:W-:-:S04]  /*1250*/  ISETP.NE.AND P0, PT, R2, 0x1, PT ;  /* 0x000000010200780c */ /* 0x000fc80003f05270 */
[----:B----4-:R-:W-:-:S04]  /*1260*/  SHF.R.U32.HI R3, RZ, R6, R3 ;  /* 0x00000006ff037219 */ /* 0x010fc80000011603 */
[----:B------:R-:W-:Y:S02]  /*1270*/  SEL R3, R20, R3, !P0 ;  /* 0x0000000314037207 */ /* 0x000fe40004000000 */
[----:B---3--:R-:W-:-:S04]  /*1280*/  ISETP.NE.AND P1, PT, R8, 0x1, PT ;  /* 0x000000010800780c */ /* 0x008fc80003f25270 */
[----:B------:R-:W-:-:S05]  /*1290*/  SEL R4, R21, R4, !P1 ;  /* 0x0000000415047207 */ /* 0x000fca0004800000 */
[----:B------:R-:W-:Y:S02]  /*12a0*/  IMAD.IADD R5, R3, 0x1, -R4 ;  /* 0x0000000103057824 */ /* 0x000fe400078e0a04 */
[----:B------:R-:W-:Y:S02]  /*12b0*/  IMAD.IADD R3, R4, 0x1, -R3 ;  /* 0x0000000104037824 */ /* 0x000fe400078e0a03 */
[----:B------:R-:W-:Y:S02]  /*12c0*/  IMAD R21, R5, R8, R21 ;  /* 0x0000000805157224 */ /* 0x000fe400078e0215 */
[----:B------:R-:W-:-:S07]  /*12d0*/  IMAD R20, R3, R2, R20 ;  /* 0x0000000203147224 */ /* 0x000fce00078e0214 */
.L_x_16:
[----:B------:R-:W-:Y:S01]  /*12e0*/  BAR.SYNC.DEFER_BLOCKING 0x0 ;  /* 0x0000000000007b1d */ /* 0x000fe20000010000 */
[----:B------:R-:W-:Y:S01]  /*12f0*/  UISETP.NE.AND UP1, UPT, UR8, 0x2, UPT ;  /* 0x000000020800788c */ /* 0x000fe2000bf25270 */
[----:B------:R-:W-:Y:S02]  /*1300*/  ISETP.NE.OR P5, PT, R0, 0x2, !P5 ;  /* 0x000000020000780c */ /* 0x000fe40006fa5670 */
[----:B------:R-:W-:-:S06]  /*1310*/  LOP3.LUT R2, R108, 0x1f, RZ, 0xc0, !PT ;  /* 0x0000001f6c027812 */ /* 0x000fcc00078ec0ff */
[----:B------:R-:W-:Y:S05]  /*1320*/  BRA.U UP1, `(.L_x_17) ;  /* 0x0000001101187547 */ /* 0x000fea000b800000 */
[----:B------:R-:W1:Y:S01]  /*1330*/  LDCU UR13, c[0x0][0x38c] ;  /* 0x00007180ff0d77ac */ /* 0x000e620008000800 */
[----:B------:R-:W2:Y:S01]  /*1340*/  LDC R9, c[0x0][0x370] ;  /* 0x0000dc00ff097b82 */ /* 0x000ea20000000800 */
[----:B------:R-:W-:Y:S01]  /*1350*/  PLOP3.LUT P1, PT, PT, PT, UP2, 0x80, 0x8 ;  /* 0x000000000008781c */ /* 0x000fe20003f2f028 */
[----:B------:R-:W-:Y:S01]  /*1360*/  HFMA2 R12, -RZ, RZ, 0, 0 ;  /* 0x00000000ff0c7431 */ /* 0x000fe200000001ff */
[----:B------:R-:W-:Y:S01]  /*1370*/  ISETP.EQ.OR P4, PT, R2, RZ, P5 ;  /* 0x000000ff0200720c */ /* 0x000fe20002f82670 */
[----:B------:R-:W-:Y:S01]  /*1380*/  IMAD.MOV.U32 R15, RZ, RZ, 0x1 ;  /* 0x00000001ff0f7424 */ /* 0x000fe200078e00ff */
[----:B------:R-:W-:Y:S01]  /*1390*/  PLOP3.LUT P1, PT, P1, PT, PT, 0x8, 0x80 ;  /* 0x000000000080781c */ /* 0x000fe20000f2e170 */
[----:B------:R-:W-:Y:S01]  /*13a0*/  IMAD.MOV.U32 R14, RZ, RZ, RZ ;  /* 0x000000ffff0e7224 */ /* 0x000fe200078e00ff */
[----:B------:R-:W-:Y:S01]  /*13b0*/  MOV R8, 0x1 ;  /* 0x0000000100087802 */ /* 0x000fe20000000f00 */
[----:B------:R-:W4:Y:S01]  /*13c0*/  LDC R0, c[0x0][0x374] ;  /* 0x0000dd00ff007b82 */ /* 0x000f220000000800 */
[----:B------:R-:W-:Y:S01]  /*13d0*/  IMAD.MOV.U32 R10, RZ, RZ, RZ ;  /* 0x000000ffff0a7224 */ /* 0x000fe200078e00ff */
[----:B------:R-:W2:Y:S01]  /*13e0*/  LDCU.64 UR22, c[0x0][0x348] ;  /* 0x00006900ff1677ac */ /* 0x000ea20008000a00 */
[----:B------:R-:W-:Y:S01]  /*13f0*/  UMOV UR6, URZ ;  /* 0x000000ff00067c82 */ /* 0x000fe20008000000 */
[----:B-1----:R-:W-:-:S04]  /*1400*/  UIADD3 UR5, UPT, UPT, UR13, 0x1f, URZ ;  /* 0x0000001f0d057890 */ /* 0x002fc8000fffe0ff */
[----:B------:R-:W-:-:S04]  /*1410*/  USHF.R.S32.HI UR4, URZ, 0x1f, UR5 ;  /* 0x0000001fff047899 */ /* 0x000fc80008011405 */
[----:B------:R-:W-:-:S04]  /*1420*/  ULEA.HI UR4, UR4, UR5, URZ, 0x5 ;  /* 0x0000000504047291 */ /* 0x000fc8000f8f28ff */
[----:B------:R-:W-:Y:S02]  /*1430*/  USHF.R.S32.HI UR15, URZ, 0x5, UR4 ;  /* 0x00000005ff0f7899 */ /* 0x000fe40008011404 */
[----:B------:R-:W-:Y:S02]  /*1440*/  UIADD3 UR4, UPT, UPT, UR13, -0x1, URZ ;  /* 0xffffffff0d047890 */ /* 0x000fe4000fffe0ff */
[----:B------:R-:W-:Y:S02]  /*1450*/  UISETP.LT.U32.AND UP0, UPT, UR15, 0x2, UPT ;  /* 0x000000020f00788c */ /* 0x000fe4000bf01070 */
[----:B------:R-:W-:Y:S02]  /*1460*/  UISETP.GE.U32.AND UP1, UPT, UR4, -0x3f, UPT ;  /* 0xffffffc10400788c */ /* 0x000fe4000bf26070 */
[----:B------:R-:W-:Y:S02]  /*1470*/  USEL UR14, UR15, 0x2, UP0 ;  /* 0x000000020f0e7887 */ /* 0x000fe40008000000 */
[----:B------:R-:W-:-:S02]  /*1480*/  UIADD3 UR13, UPT, UPT, UR13, 0x3e, URZ ;  /* 0x0000003e0d0d7890 */ /* 0x000fc4000fffe0ff */
[----:B------:R-:W-:Y:S02]  /*1490*/  UIADD3 UR5, UPT, UPT, UR14, -0x1, URZ ;  /* 0xffffffff0e057890 */ /* 0x000fe4000fffe0ff */
[----:B------:R-:W-:-:S03]  /*14a0*/  UIADD3 UR7, UPT, UPT, UR15, -UR14, URZ ;  /* 0x8000000e0f077290 */ /* 0x000fc6000fffe0ff */
[----:B------:R-:W-:-:S04]  /*14b0*/  @UP1 UIADD3 UR5, UPT, UPT, UR14, URZ, URZ ;  /* 0x000000ff0e051290 */ /* 0x000fc8000fffe0ff */
[----:B--2---:R-:W-:-:S12]  /*14c0*/  UIADD3 UR5, UPT, UPT, UR5, 0x1, URZ ;  /* 0x0000000105057890 */ /* 0x004fd8000fffe0ff */
.L_x_35:
[----:B------:R-:W-:Y:S01]  /*14d0*/  UISETP.NE.AND UP0, UPT, UR37, URZ, UPT ;  /* 0x000000ff2500728c */ /* 0x000fe2000bf05270 */
[----:B------:R-:W1:Y:S08]  /*14e0*/  S2UR UR37, SR_CgaCtaId ;  /* 0x00000000002579c3 */ /* 0x000e700000008800 */
[----:B------:R-:W-:Y:S05]  /*14f0*/  BRA.U UP0, `(.L_x_18) ;  /* 0x0000000100347547 */ /* 0x000fea000b800000 */
[----:B------:R-:W2:Y:S01]  /*1500*/  S2R R2, SR_CgaCtaId ;  /* 0x0000000000027919 */ /* 0x000ea20000008800 */
[----:B------:R-:W-:-:S04]  /*1510*/  MOV R3, 0x400 ;  /* 0x0000040000037802 */ /* 0x000fc80000000f00 */
[----:B--2---:R-:W-:Y:S02]  /*1520*/  LEA R3, R2, R3, 0x18 ;  /* 0x0000000302037211 */ /* 0x004fe400078ec0ff */
[----:B------:R-:W-:-:S03]  /*1530*/  SHF.L.U32 R2, R8, 0x1f, RZ ;  /* 0x0000001f08027819 */ /* 0x000fc600000006ff */
[----:B------:R-:W-:-:S04]  /*1540*/  IMAD R3, R10, 0x8, R3 ;  /* 0x000000080a037824 */ /* 0x000fc800078e0203 */
[----:B------:R-:W2:Y:S02]  /*1550*/  SYNCS.PHASECHK.TRANS64.TRYWAIT P0, [R3+URZ+0xc0], R2 ;  /* 0x0000c002030075a7 */ /* 0x000ea400080011ff */
[----:B--2---:R-:W-:Y:S05]  /*1560*/  @!P0 BRA `(.L_x_19) ;  /* 0x0000005800608947 */ /* 0x004fea0003800000 */
.L_x_103:
[----:B------:R-:W-:Y:S01]  /*1570*/  VIADD R10, R10, 0x1 ;  /* 0x000000010a0a7836 */ /* 0x000fe20000000000 */
[----:B------:R2:W-:Y:S04]  /*1580*/  SYNCS.ARRIVE.TRANS64.A1T0 RZ, [R3+URZ+0xb0], RZ ;  /* 0x0000b0ff03ff79a7 */ /* 0x0005e800081000ff */
[----:B------:R-:W-:-:S04]  /*1590*/  ISETP.NE.AND P0, PT, R10, 0x2, PT ;  /* 0x000000020a00780c */ /* 0x000fc80003f05270 */
[----:B------:R-:W-:Y:S02]  /*15a0*/  SEL R10, R10, RZ, P0 ;  /* 0x000000ff0a0a7207 */ /* 0x000fe40000000000 */
[----:B--2---:R-:W-:-:S04]  /*15b0*/  SEL R3, RZ, 0x1, P0 ;  /* 0x00000001ff037807 */ /* 0x004fc80000000000 */
[----:B------:R-:W-:-:S07]  /*15c0*/  LOP3.LUT R8, R8, R3, RZ, 0x3c, !PT ;  /* 0x0000000308087212 */ /* 0x000fce00078e3cff */
.L_x_18:
[----:B------:R-:W-:Y:S01]  /*15d0*/  UMOV UR4, 0x400 ;  /* 0x0000040000047882 */ /* 0x000fe20000000000 */
[----:B------:R-:W-:Y:S01]  /*15e0*/  SHF.L.U32 R2, R15, 0x1f, RZ ;  /* 0x0000001f0f027819 */ /* 0x000fe200000006ff */
[----:B-1----:R-:W-:Y:S01]  /*15f0*/  ULEA UR4, UR37, UR4, 0x18 ;  /* 0x0000000425047291 */ /* 0x002fe2000f8ec0ff */
[----:B------:R-:W-:Y:S01]  /*1600*/  R2UR UR35, R21 ;  /* 0x00000000152372ca */ /* 0x000fe200000e0000 */
[----:B------:R-:W-:Y:S01]  /*1610*/  UISETP.GE.U32.AND UP0, UPT, UR13, 0x3f, UPT ;  /* 0x0000003f0d00788c */ /* 0x000fe2000bf06070 */
[----:B------:R-:W-:Y:S01]  /*1620*/  R2UR UR11, R20 ;  /* 0x00000000140b72ca */ /* 0x000fe200000e0000 */
[----:B------:R-:W-:Y:S01]  /*1630*/  ULEA UR8, UR6, UR4, 0x3 ;  /* 0x0000000406087291 */ /* 0x000fe2000f8e18ff */
[----:B------:R-:W-:-:S08]  /*1640*/  UMOV UR24, URZ ;  /* 0x000000ff00187c82 */ /* 0x000fd00008000000 */
[----:B------:R1:W2:Y:S01]  /*1650*/  SYNCS.PHASECHK.TRANS64.TRYWAIT P0, [UR8+0x10], R2 ;  /* 0x00001002ff0075a7 */ /* 0x0002a20008001108 */
[----:B------:R-:W-:Y:S02]  /*1660*/  USHF.L.U32 UR35, UR35, 0x6, URZ ;  /* 0x0000000623237899 */ /* 0x000fe400080006ff */
[----:B------:R-:W-:Y:S01]  /*1670*/  USHF.L.U32 UR11, UR11, 0x7, URZ ;  /* 0x000000070b0b7899 */ /* 0x000fe200080006ff */
[----:B------:R-:W-:Y:S11]  /*1680*/  BRA.U !UP0, `(.L_x_20) ;  /* 0x0000000108a87547 */ /* 0x000ff6000b800000 */
[----:B------:R-:W-:Y:S01]  /*1690*/  UMOV UR16, URZ ;  /* 0x000000ff00107c82 */ /* 0x000fe20008000000 */
[----:B------:R-:W-:-:S05]  /*16a0*/  UMOV UR17, UR6 ;  /* 0x0000000600117c82 */ /* 0x000fca0008000000 */
.L_x_25:
[----:B-1----:R-:W-:Y:S01]  /*16b0*/  ULEA UR33, UR17, UR4, 0x3 ;  /* 0x0000000411217291 */ /* 0x002fe2000f8e18ff */
[----:B--2---:R-:W-:Y:S01]  /*16c0*/  @!P5 MOV R3, 0x1800 ;  /* 0x000018000003d802 */ /* 0x004fe20000000f00 */
[----:B--2---:R-:W-:Y:S10]  /*16d0*/  @P0 BRA `(.L_x_21) ;  /* 0x00000000000c0947 */ /* 0x004ff40003800000 */
[----:B------:R-:W-:-:S04]  /*16e0*/  SHF.L.U32 R5, R15, 0x1f, RZ ;  /* 0x0000001f0f057819 */ /* 0x000fc800000006ff */
[----:B------:R-:W2:Y:S02]  /*16f0*/  SYNCS.PHASECHK.TRANS64.TRYWAIT P0, [UR33+0x10], R5 ;  /* 0x00001005ff0075a7 */ /* 0x000ea40008001121 */
[----:B--2---:R-:W-:Y:S05]  /*1700*/  @!P0 BRA `(.L_x_22) ;  /* 0x00000058000c8947 */ /* 0x004fea0003800000 */
.L_x_21:
[----:B------:R2:W-:Y:S01]  /*1710*/  @!P5 SYNCS.ARRIVE.TRANS64 RZ, [UR33], R3 ;  /* 0x00000003ffffd9a7 */ /* 0x0005e20008000021 */
[----:B------:R-:W-:Y:S04]  /*1720*/  BSSY.RECONVERGENT B0, `(.L_x_23) ;  /* 0x0000003000007945 */ /* 0x000fe80003800200 */
[----:B------:R-:W-:Y:S05]  /*1730*/  @P4 BRA `(.L_x_24) ;  /* 0x0000000000044947 */ /* 0x000fea0003800000 */
[----:B------:R-:W-:Y:S05]  /*1740*/  BPT.TRAP 0x1 ;  /* 0x000000040000795c */ /* 0x000fea0000300000 */
.L_x_24:
[----:B------:R-:W-:Y:S05]  /*1750*/  BSYNC.RECONVERGENT B0 ;  /* 0x0000000000007941 */ /* 0x000fea0003800200 */
.L_x_23:
[----:B------:R-:W-:Y:S02]  /*1760*/  UIADD3 UR6, UPT, UPT, UR17, 0x1, URZ ;  /* 0x0000000111067890 */ /* 0x000fe4000fffe0ff */
[----:B------:R-:W-:Y:S02]  /*1770*/  ULEA UR32, UR17, UR4, 0xb ;  /* 0x0000000411207291 */ /* 0x000fe4000f8e58ff */
[----:B------:R-:W-:Y:S02]  /*1780*/  UISETP.NE.AND UP0, UPT, UR6, 0x2, UPT ;  /* 0x000000020600788c */ /* 0x000fe4000bf05270 */
[----:B------:R-:W-:Y:S02]  /*1790*/  UIADD3 UR26, UP1, UPT, UR22, 0x80, URZ ;  /* 0x00000080161a7890 */ /* 0x000fe4000ff3e0ff */
[----:B------:R-:W-:Y:S02]  /*17a0*/  USEL UR9, URZ, 0x1, UP0 ;  /* 0x00000001ff097887 */ /* 0x000fe40008000000 */
[----:B------:R-:W-:-:S02]  /*17b0*/  USEL UR6, UR6, URZ, UP0 ;  /* 0x000000ff06067287 */ /* 0x000fc40008000000 */
[----:B------:R-:W-:Y:S02]  /*17c0*/  UIADD3 UR20, UP0, UPT, UR22, 0x180, URZ ;  /* 0x0000018016147890 */ /* 0x000fe4000ff1e0ff */
[----:B------:R-:W-:Y:S01]  /*17d0*/  ULEA UR8, UR6, UR4, 0x3 ;  /* 0x0000000406087291 */ /* 0x000fe2000f8e18ff */
[----:B------:R-:W-:Y:S01]  /*17e0*/  LOP3.LUT R15, R15, UR9, RZ, 0x3c, !PT ;  /* 0x000000090f0f7c12 */ /* 0x000fe2000f8e3cff */
[----:B------:R-:W-:Y:S02]  /*17f0*/  USHF.L.U32 UR34, UR16, 0x5, URZ ;  /* 0x0000000510227899 */ /* 0x000fe400080006ff */
[----:B------:R-:W-:Y:S01]  /*1800*/  UIADD3.X UR27, UPT, UPT, URZ, UR23, URZ, UP1, !UPT ;  /* 0x00000017ff1b7290 */ /* 0x000fe20008ffe4ff */
[----:B-1----:R-:W-:Y:S01]  /*1810*/  SHF.L.U32 R2, R15, 0x1f, RZ ;  /* 0x0000001f0f027819 */ /* 0x002fe200000006ff */
[----:B------:R-:W-:Y:S02]  /*1820*/  UIADD3 UR32, UPT, UPT, UR32, 0x4400, URZ ;  /* 0x0000440020207890 */ /* 0x000fe4000fffe0ff */
[----:B------:R-:W-:Y:S01]  /*1830*/  UIADD3.X UR21, UPT, UPT, URZ, UR23, URZ, UP0, !UPT ;  /* 0x00000017ff157290 */ /* 0x000fe200087fe4ff */
[----:B------:R1:W1:Y:S01]  /*1840*/  SYNCS.PHASECHK.TRANS64.TRYWAIT P0, [UR8+0x10], R2 ;  /* 0x00001002ff0075a7 */ /* 0x0002620008001108 */
[----:B------:R-:W-:Y:S01]  /*1850*/  ULEA UR8, UR17, UR4, 0xc ;  /* 0x0000000411087291 */ /* 0x000fe2000f8e60ff */
[----:B------:R-:W-:Y:S01]  /*1860*/  UMOV UR18, 0x0 ;  /* 0x0000000000127882 */ /* 0x000fe20000000000 */
[----:B------:R-:W-:-:S02]  /*1870*/  UMOV UR19, 0x10000000 ;  /* 0x1000000000137882 */ /* 0x000fc40000000000 */
[----:B------:R-:W-:Y:S01]  /*1880*/  UIADD3 UR8, UPT, UPT, UR8, 0x5400, URZ ;  /* 0x0000540008087890 */ /* 0x000fe2000fffe0ff */
[----:B------:R1:W-:Y:S01]  /*1890*/  UTMALDG.3D [UR32], [UR26], desc[UR18] ;  /* 0x000012201a0075b4 */ /* 0x0003e20008011000 */
[----:B------:R-:W-:Y:S01]  /*18a0*/  UMOV UR12, UR36 ;  /* 0x00000024000c7c82 */ /* 0x000fe20008000000 */
[----:B------:R-:W-:Y:S01]  /*18b0*/  UMOV UR9, UR33 ;  /* 0x0000002100097c82 */ /* 0x000fe20008000000 */
[----:B------:R-:W-:Y:S01]  /*18c0*/  UMOV UR10, UR34 ;  /* 0x00000022000a7c82 */ /* 0x000fe20008000000 */
[----:B------:R-:W-:Y:S01]  /*18d0*/  UIADD3 UR16, UPT, UPT, UR16, 0x1, URZ ;  /* 0x0000000110107890 */ /* 0x000fe2000fffe0ff */
[----:B------:R-:W-:Y:S01]  /*18e0*/  UMOV UR24, UR5 ;  /* 0x0000000500187c82 */ /* 0x000fe20008000000 */
[----:B------:R-:W-:Y:S02]  /*18f0*/  UMOV UR17, UR6 ;  /* 0x0000000600117c82 */ /* 0x000fe40008000000 */
[----:B------:R1:W-:Y:S01]  /*1900*/  UTMALDG.3D [UR8], [UR20], desc[UR18] ;  /* 0x00001208140075b4 */ /* 0x0003e20008011000 */
[----:B------:R-:W-:-:S09]  /*1910*/  UISETP.NE.AND UP0, UPT, UR16, UR5, UPT ;  /* 0x000000051000728c */ /* 0x000fd2000bf05270 */
[----:B------:R-:W-:Y:S05]  /*1920*/  BRA.U UP0, `(.L_x_25) ;  /* 0xfffffffd00607547 */ /* 0x000fea000b83ffff */
.L_x_20:
[----:B-1----:R-:W-:Y:S01]  /*1930*/  ULEA UR8, UR6, UR4, 0x3 ;  /* 0x0000000406087291 */ /* 0x002fe2000f8e18ff */
[----:B------:R-:W-:Y:S01]  /*1940*/  SHF.L.U32 R2, R15, 0x1f, RZ ;  /* 0x0000001f0f027819 */ /* 0x000fe200000006ff */
[----:B------:R-:W-:Y:S01]  /*1950*/  @!P1 SYNCS.ARRIVE.TRANS64.A1T0 RZ, [UR4+0x48], RZ ;  /* 0x000048ffffff99a7 */ /* 0x000fe20008100004 */
[----:B------:R-:W-:-:S06]  /*1960*/  UISETP.GT.AND UP0, UPT, UR15, UR14, UPT ;  /* 0x0000000e0f00728c */ /* 0x000fcc000bf04270 */
[----:B--2---:R1:W2:Y:S03]  /*1970*/  SYNCS.PHASECHK.TRANS64.TRYWAIT P0, [UR8+0x10], R2 ;  /* 0x00001002ff0075a7 */ /* 0x0042a60008001108 */
[----:B------:R-:W-:Y:S05]  /*1980*/  BRA.U !UP0, `(.L_x_26) ;  /* 0x0000000108ac7547 */ /* 0x000fea000b800000 */
[----:B------:R-:W-:Y:S01]  /*1990*/  UIADD3 UR21, UPT, UPT, UR7, UR24, URZ ;  /* 0x0000001807157290 */ /* 0x000fe2000fffe0ff */
[----:B------:R-:W-:-:S11]  /*19a0*/  UMOV UR25, UR6 ;  /* 0x0000000600197c82 */ /* 0x000fd60008000000 */
.L_x_31:
[----:B-1----:R-:W-:Y:S01]  /*19b0*/  ULEA UR17, UR25, UR4, 0x3 ;  /* 0x0000000419117291 */ /* 0x002fe2000f8e18ff */
[----:B--2---:R-:W-:Y:S01]  /*19c0*/  @!P5 MOV R3, 0x1800 ;  /* 0x000018000003d802 */ /* 0x004fe20000000f00 */
[----:B--2---:R-:W-:Y:S10]  /*19d0*/  @P0 BRA `(.L_x_27) ;  /* 0x00000000000c0947 */ /* 0x004ff40003800000 */
[----:B------:R-:W-:-:S04]  /*19e0*/  SHF.L.U32 R5, R15, 0x1f, RZ ;  /* 0x0000001f0f057819 */ /* 0x000fc800000006ff */
[----:B------:R-:W2:Y:S02]  /*19f0*/  SYNCS.PHASECHK.TRANS64.TRYWAIT P0, [UR17+0x10], R5 ;  /* 0x00001005ff0075a7 */ /* 0x000ea40008001111 */
[----:B--2---:R-:W-:Y:S05]  /*1a00*/  @!P0 BRA `(.L_x_28) ;  /* 0x0000005400648947 */ /* 0x004fea0003800000 */
.L_x_27:
[----:B------:R2:W-:Y:S01]  /*1a10*/  @!P5 SYNCS.ARRIVE.TRANS64 RZ, [UR17], R3 ;  /* 0x00000003ffffd9a7 */ /* 0x0005e20008000011 */
[----:B------:R-:W-:Y:S04]  /*1a20*/  BSSY.RECONVERGENT B0, `(.L_x_29) ;  /* 0x0000003000007945 */ /* 0x000fe80003800200 */
[----:B------:R-:W-:Y:S05]  /*1a30*/  @P4 BRA `(.L_x_30) ;  /* 0x0000000000044947 */ /* 0x000fea0003800000 */
[----:B------:R-:W-:Y:S05]  /*1a40*/  BPT.TRAP 0x1 ;  /* 0x000000040000795c */ /* 0x000fea0000300000 */
.L_x_30:
[----:B------:R-:W-:Y:S05]  /*1a50*/  BSYNC.RECONVERGENT B0 ;  /* 0x0000000000007941 */ /* 0x000fea0003800200 */
.L_x_29:
        /* <DEDUP_REMOVED lines=10> */
[----:B------:R-:W-:Y:S01]  /*1b00*/  UIADD3 UR16, UPT, UPT, UR16, 0x4400, URZ ;  /* 0x0000440010107890 */ /* 0x000fe2000fffe0ff */
[----:B-1----:R-:W-:Y:S01]  /*1b10*/  SHF.L.U32 R2, R15, 0x1f, RZ ;  /* 0x0000001f0f027819 */ /* 0x002fe200000006ff */
[----:B------:R-:W-:Y:S02]  /*1b20*/  UIADD3.X UR31, UPT, UPT, URZ, UR23, URZ, UP1, !UPT ;  /* 0x00000017ff1f7290 */ /* 0x000fe40008ffe4ff */
[----:B------:R-:W-:Y:S01]  /*1b30*/  UIADD3.X UR29, UPT, UPT, URZ, UR23, URZ, UP0, !UPT ;  /* 0x00000017ff1d7290 */ /* 0x000fe200087fe4ff */
[----:B------:R1:W1:Y:S01]  /*1b40*/  SYNCS.PHASECHK.TRANS64.TRYWAIT P0, [UR8+0x10], R2 ;  /* 0x00001002ff0075a7 */ /* 0x0002620008001108 */
[----:B------:R-:W-:Y:S01]  /*1b50*/  ULEA UR8, UR25, UR4, 0xc ;  /* 0x0000000419087291 */ /* 0x000fe2000f8e60ff */
[----:B------:R-:W-:Y:S01]  /*1b60*/  UMOV UR26, 0x0 ;  /* 0x00000000001a7882 */ /* 0x000fe20000000000 */
[----:B------:R-:W-:-:S02]  /*1b70*/  UMOV UR27, 0x10000000 ;  /* 0x10000000001b7882 */ /* 0x000fc40000000000 */
[----:B------:R-:W-:Y:S01]  /*1b80*/  UIADD3 UR8, UPT, UPT, UR8, 0x5400, URZ ;  /* 0x0000540008087890 */ /* 0x000fe2000fffe0ff */
[----:B------:R-:W-:Y:S01]  /*1b90*/  UMOV UR19, UR35 ;  /* 0x0000002300137c82 */ /* 0x000fe20008000000 */
[----:B------:R-:W-:Y:S01]  /*1ba0*/  UMOV UR20, UR36 ;  /* 0x0000002400147c82 */ /* 0x000fe20008000000 */
[----:B------:R-:W-:Y:S01]  /*1bb0*/  UMOV UR12, UR36 ;  /* 0x00000024000c7c82 */ /* 0x000fe20008000000 */
[----:B------:R-:W-:Y:S01]  /*1bc0*/  UMOV UR9, UR17 ;  /* 0x0000001100097c82 */ /* 0x000fe20008000000 */
[----:B------:R-:W-:Y:S01]  /*1bd0*/  UMOV UR10, UR18 ;  /* 0x00000012000a7c82 */ /* 0x000fe20008000000 */
[----:B------:R1:W-:Y:S01]  /*1be0*/  UTMALDG.3D [UR16], [UR30], desc[UR26] ;  /* 0x00001a101e0075b4 */ /* 0x0003e20008011000 */
[----:B------:R-:W-:Y:S01]  /*1bf0*/  UIADD3 UR24, UPT, UPT, UR24, 0x1, URZ ;  /* 0x0000000118187890 */ /* 0x000fe2000fffe0ff */
[----:B------:R-:W-:-:S03]  /*1c00*/  UMOV UR25, UR6 ;  /* 0x0000000600197c82 */ /* 0x000fc60008000000 */
[----:B------:R-:W-:Y:S01]  /*1c10*/  UISETP.NE.AND UP0, UPT, UR24, UR21, UPT ;  /* 0x000000151800728c */ /* 0x000fe2000bf05270 */
[----:B------:R1:W-:Y:S08]  /*1c20*/  UTMALDG.3D [UR8], [UR28], desc[UR26] ;  /* 0x00001a081c0075b4 */ /* 0x0003f00008011000 */
[----:B------:R-:W-:Y:S05]  /*1c30*/  BRA.U UP0, `(.L_x_31) ;  /* 0xfffffffd005c7547 */ /* 0x000fea000b83ffff */
.L_x_26:
[----:B-1----:R-:W-:Y:S01]  /*1c40*/  LEA R2, R14, UR4, 0x3 ;  /* 0x000000040e027c11 */ /* 0x002fe2000f8e18ff */
[----:B------:R-:W-:Y:S01]  /*1c50*/  NOP ;  /* 0x0000000000007918 */ /* 0x000fe20000000000 */
[----:B--2---:R-:W-:Y:S02]  /*1c60*/  SHF.L.U32 R3, R12, 0x1f, RZ ;  /* 0x0000001f0c037819 */ /* 0x004fe400000006ff */
[----:B------:R-:W-:Y:S02]  /*1c70*/  LEA R4, R14, UR4, 0x4 ;  /* 0x000000040e047c11 */ /* 0x000fe4000f8e20ff */
[----:B------:R-:W1:Y:S02]  /*1c80*/  SYNCS.PHASECHK.TRANS64.TRYWAIT P0, [R2+URZ+0x50], R3 ;  /* 0x00005003020075a7 */ /* 0x000e6400080011ff */
[----:B-1----:R-:W-:Y:S05]  /*1c90*/  @!P0 BRA `(.L_x_32) ;  /* 0x0000005000d88947 */ /* 0x002fea0003800000 */
.L_x_106:
[----:B------:R-:W2:Y:S01]  /*1ca0*/  LDS.128 R4, [R4+0xe0] ;  /* 0x0000e00004047984 */ /* 0x000ea20000000c00 */
[----:B---3--:R-:W-:Y:S01]  /*1cb0*/  ISETP.GE.AND P0, PT, R40, 0x1, PT ;  /* 0x000000012800780c */ /* 0x008fe20003f06270 */
[----:B-1----:R-:W-:Y:S01]  /*1cc0*/  VIADD R2, R2, 0x60 ;  /* 0x0000006002027836 */ /* 0x002fe20000000000 */
[----:B------:R-:W-:Y:S01]  /*1cd0*/  @!PT LDS RZ, [RZ] ;  /* 0x00000000fffff984 */ /* 0x000fe20000000800 */
[----:B------:R-:W-:Y:S01]  /*1ce0*/  @!PT LDS RZ, [RZ] ;  /* 0x00000000fffff984 */ /* 0x000fe20000000800 */
[----:B------:R-:W-:Y:S01]  /*1cf0*/  @!PT LDS RZ, [RZ] ;  /* 0x00000000fffff984 */ /* 0x000fe20000000800 */
[----:B------:R-:W-:Y:S01]  /*1d00*/  @!PT LDS RZ, [RZ] ;  /* 0x00000000fffff984 */ /* 0x000fe20000000800 */
[----:B------:R1:W-:Y:S06]  /*1d10*/  MEMBAR.ALL.CTA ;  /* 0x0000000000007992 */ /* 0x0003ec0000008000 */
[----:B-1----:R-:W1:Y:S01]  /*1d20*/  FENCE.VIEW.ASYNC.S ;  /* 0x00000000000073c6 */ /* 0x002e620000000000 */
[----:B------:R-:W-:-:S04]  /*1d30*/  PRMT R2, RZ, 0x654, R2 ;  /* 0x00000654ff027816 */ /* 0x000fc80000000002 */
[----:B-1----:R1:W-:Y:S01]  /*1d40*/  SYNCS.ARRIVE.TRANS64.RED.A1T0 RZ, [R2+URZ], RZ ;  /* 0x000000ff02ff79a7 */ /* 0x0023e200081004ff */
[----:B--2---:R-:W-:-:S13]  /*1d50*/  LOP3.LUT P2, RZ, R6, 0x1, RZ, 0xc0, !PT ;  /* 0x0000000106ff7812 */ /* 0x004fda000784c0ff */
[----:B------:R-:W-:Y:S01]  /*1d60*/  @P2 SHF.R.U32.HI R3, RZ, 0x10, R5 ;  /* 0x00000010ff032819 */ /* 0x000fe20000011605 */
[----:B------:R-:W-:Y:S01]  /*1d70*/  VOTEU.ANY UP0, P2 ;  /* 0x0000000000ff7886 */ /* 0x000fe20001000100 */
[----:B------:R-:W-:Y:S02]  /*1d80*/  @P2 MOV R13, R4 ;  /* 0x00000004000d2202 */ /* 0x000fe40000000f00 */
[----:B------:R-:W-:Y:S02]  /*1d90*/  @P2 R2UR.BROADCAST UR8, R3 ;  /* 0x00000000030822ca */ /* 0x000fe400008e0000 */
[----:B------:R-:W-:-:S11]  /*1da0*/  @P2 LOP3.LUT R11, R5, 0xffff, RZ, 0xc0, !PT ;  /* 0x0000ffff050b2812 */ /* 0x000fd600078ec0ff */
[----:B------:R-:W-:Y:S01]  /*1db0*/  @UP0 UMOV UR36, UR8 ;  /* 0x0000000800240c82 */ /* 0x000fe20008000000 */
[----:B-1----:R-:W-:Y:S05]  /*1dc0*/  @!P0 BRA `(.L_x_33) ;  /* 0x0000000000b88947 */ /* 0x002fea0003800000 */
[----:B------:R-:W4:Y:S01]  /*1dd0*/  LDC.64 R4, c[0x0][0xb18] ;  /* 0x0002c600ff047b82 */ /* 0x000f220000000a00 */
[----:B------:R-:W-:-:S07]  /*1de0*/  ISETP.NE.AND P3, PT, R40, 0x1, PT ;  /* 0x000000012800780c */ /* 0x000fce0003f65270 */
[----:B------:R-:W1:Y:S08]  /*1df0*/  LDC.64 R6, c[0x0][0xb10] ;  /* 0x0002c400ff067b82 */ /* 0x000e700000000a00 */
[----:B------:R-:W2:Y:S08]  /*1e00*/  LDC R16, c[0x0][0xb20] ;  /* 0x0002c800ff107b82 */ /* 0x000eb00000000800 */
[----:B------:R-:W3:Y:S01]  /*1e10*/  LDC R18, c[0x0][0xb0c] ;  /* 0x0002c300ff127b82 */ /* 0x000ee20000000800 */
[----:B----4-:R-:W-:Y:S01]  /*1e20*/  IMAD.HI.U32 R17, R0, R5, RZ ;  /* 0x0000000500117227 */ /* 0x010fe200078e00ff */
[----:B------:R-:W-:-:S03]  /*1e30*/  ISETP.NE.AND P0, PT, R4, 0x1, PT ;  /* 0x000000010400780c */ /* 0x000fc60003f05270 */
[----:B------:R-:W-:-:S03]  /*1e40*/  IMAD.HI.U32 R5, R11, R5, RZ ;  /* 0x000000050b057227 */ /* 0x000fc600078e00ff */
[----:B------:R-:W4:Y:S01]  /*1e50*/  LDC.64 R2, c[0x0][0xb28] ;  /* 0x0002ca00ff027b82 */ /* 0x000f220000000a00 */
[----:B-1----:R-:W-:-:S04]  /*1e60*/  IMAD.HI.U32 R20, R9, R6, RZ ;  /* 0x0000000609147227 */ /* 0x002fc800078e00ff */
[----:B------:R-:W-:Y:S01]  /*1e70*/  IMAD.HI.U32 R22, R13, R6, RZ ;  /* 0x000000060d167227 */ /* 0x000fe200078e00ff */
[----:B------:R-:W-:Y:S02]  /*1e80*/  SHF.R.U32.HI R20, RZ, R7, R20 ;  /* 0x00000007ff147219 */ /* 0x000fe40000011614 */
[-C--:B--2---:R-:W-:Y:S02]  /*1e90*/  SHF.R.U32.HI R17, RZ, R16.reuse, R17 ;  /* 0x00000010ff117219 */ /* 0x084fe40000011611 */
[----:B------:R-:W-:Y:S02]  /*1ea0*/  SHF.R.U32.HI R16, RZ, R16, R5 ;  /* 0x00000010ff107219 */ /* 0x000fe40000011605 */
[----:B------:R-:W-:Y:S02]  /*1eb0*/  SEL R17, R0, R17, !P0 ;  /* 0x0000001100117207 */ /* 0x000fe40004000000 */
[----:B------:R-:W-:Y:S02]  /*1ec0*/  SHF.R.U32.HI R22, RZ, R7, R22 ;  /* 0x00000007ff167219 */ /* 0x000fe40000011616 */
[----:B---3--:R-:W-:-:S02]  /*1ed0*/  ISETP.NE.AND P1, PT, R18, 0x1, PT ;  /* 0x000000011200780c */ /* 0x008fc40003f25270 */
[----:B------:R-:W-:Y:S02]  /*1ee0*/  SEL R5, R11, R16, !P0 ;  /* 0x000000100b057207 */ /* 0x000fe40004000000 */
[----:B------:R-:W-:Y:S02]  /*1ef0*/  SEL R19, R9, R20, !P1 ;  /* 0x0000001409137207 */ /* 0x000fe40004800000 */
[----:B------:R-:W-:Y:S01]  /*1f00*/  SEL R7, R13, R22, !P1 ;  /* 0x000000160d077207 */ /* 0x000fe20004800000 */
[----:B----4-:R-:W-:-:S04]  /*1f10*/  IMAD.HI.U32 R20, R17, R2, RZ ;  /* 0x0000000211147227 */ /* 0x010fc800078e00ff */
[----:B------:R-:W-:Y:S01]  /*1f20*/  IMAD.HI.U32 R6, R19, R2, RZ ;  /* 0x0000000213067227 */ /* 0x000fe200078e00ff */
[----:B------:R-:W-:-:S04]  /*1f30*/  @P3 SHF.R.U32.HI R17, RZ, R3, R20 ;  /* 0x00000003ff113219 */ /* 0x000fc80000011614 */
        /* <DEDUP_REMOVED lines=8> */
[----:B------:R-:W-:-:S04]  /*1fc0*/  @!P0 IMAD.HI.U32 R16, R7, R2, RZ ;  /* 0x0000000207108227 */ /* 0x000fc800078e00ff */
[----:B------:R-:W-:Y:S01]  /*1fd0*/  IMAD.MOV R2, RZ, RZ, -R6 ;  /* 0x000000ffff027224 */ /* 0x000fe200078e0a06 */
[----:B------:R-:W-:-:S03]  /*1fe0*/  @!P0 SHF.R.U32.HI R16, RZ, R3, R16 ;  /* 0x00000003ff108219 */ /* 0x000fc60000011610 */
[----:B------:R-:W-:Y:S01]  /*1ff0*/  IMAD R2, R40, R2, R5 ;  /* 0x0000000228027224 */ /* 0x000fe200078e0205 */
[----:B------:R-:W-:Y:S02]  /*2000*/  @!P0 SEL R3, R7, R16, !P3 ;  /* 0x0000001007038207 */ /* 0x000fe40005800000 */
[----:B------:R-:W-:-:S03]  /*2010*/  IADD3 R16, PT, PT, -R5, RZ, RZ ;  /* 0x000000ff05107210 */ /* 0x000fc60007ffe1ff */
[--C-:B------:R-:W-:Y:S02]  /*2020*/  @!P0 IMAD.IADD R6, R6, 0x1, -R3.reuse ;  /* 0x0000000106068824 */ /* 0x100fe400078e0a03 */
[----:B------:R-:W-:Y:S01]  /*2030*/  @!P0 IMAD R3, R2, R19, R3 ;  /* 0x0000001302038224 */ /* 0x000fe200078e0203 */
[----:B------:R-:W-:Y:S01]  /*2040*/  IADD3 R2, PT, PT, -R7, RZ, RZ ;  /* 0x000000ff07027210 */ /* 0x000fe20007ffe1ff */
[----:B------:R-:W-:Y:S02]  /*2050*/  @!P0 IMAD R5, R40, R6, R7 ;  /* 0x0000000628058224 */ /* 0x000fe400078e0207 */
[----:B------:R-:W-:Y:S02]  /*2060*/  IMAD R11, R4, R16, R11 ;  /* 0x00000010040b7224 */ /* 0x000fe400078e020b */
[----:B------:R-:W-:Y:S02]  /*2070*/  @!P0 IMAD.MOV.U32 R7, RZ, RZ, R3 ;  /* 0x000000ffff078224 */ /* 0x000fe400078e0003 */
[----:B------:R-:W-:-:S02]  /*2080*/  IMAD R2, R18, R2, R13 ;  /* 0x0000000212027224 */ /* 0x000fc400078e020d */
[----:B------:R-:W-:Y:S02]  /*2090*/  IMAD R11, R5, R4, R11 ;  /* 0x00000004050b7224 */ /* 0x000fe400078e020b */
[----:B------:R-:W-:Y:S02]  /*20a0*/  IMAD R13, R7, R18, R2 ;  /* 0x00000012070d7224 */ /* 0x000fe400078e0202 */
.L_x_33:
[----:B------:R-:W1:Y:S02]  /*20b0*/  LDCU UR8, c[0x0][0xb30] ;  /* 0x00016600ff0877ac */ /* 0x000e640008000800 */
[----:B-1----:R-:W-:-:S09]  /*20c0*/  UISETP.NE.AND UP0, UPT, UR8, 0x1, UPT ;  /* 0x000000010800788c */ /* 0x002fd2000bf05270 */
[----:B------:R-:W-:Y:S05]  /*20d0*/  BRA.U UP0, `(.L_x_34) ;  /* 0x0000000100407547 */ /* 0x000fea000b800000 */
[----:B------:R-:W1:Y:S08]  /*20e0*/  LDC.64 R4, c[0x0][0xb10] ;  /* 0x0002c400ff047b82 */ /* 0x000e700000000a00 */
[----:B------:R-:W2:Y:S08]  /*20f0*/  LDC.64 R2, c[0x0][0xb18] ;  /* 0x0002c600ff027b82 */ /* 0x000eb00000000a00 */
[----:B------:R-:W3:Y:S08]  /*2100*/  LDC R6, c[0x0][0xb20] ;  /* 0x0002c800ff067b82 */ /* 0x000ef00000000800 */
[----:B------:R-:W4:Y:S01]  /*2110*/  LDC R16, c[0x0][0xb0c] ;  /* 0x0002c300ff107b82 */ /* 0x000f220000000800 */
[----:B-1----:R-:W-:-:S05]  /*2120*/  IMAD.HI.U32 R4, R13, R4, RZ ;  /* 0x000000040d047227 */ /* 0x002fca00078e00ff */
[----:B------:R-:W-:Y:S01]  /*2130*/  SHF.R.U32.HI R4, RZ, R5, R4 ;  /* 0x00000005ff047219 */ /* 0x000fe20000011604 */
[----:B--2---:R-:W-:Y:S01]  /*2140*/  IMAD.HI.U32 R3, R11, R3, RZ ;  /* 0x000000030b037227 */ /* 0x004fe200078e00ff */
[----:B------:R-:W-:-:S04]  /*2150*/  ISETP.NE.AND P0, PT, R2, 0x1, PT ;  /* 0x000000010200780c */ /* 0x000fc80003f05270 */
[----:B---3--:R-:W-:-:S04]  /*2160*/  SHF.R.U32.HI R6, RZ, R6, R3 ;  /* 0x00000006ff067219 */ /* 0x008fc80000011603 */
[----:B------:R-:W-:Y:S02]  /*2170*/  SEL R3, R11, R6, !P0 ;  /* 0x000000060b037207 */ /* 0x000fe40004000000 */
[----:B----4-:R-:W-:-:S04]  /*2180*/  ISETP.NE.AND P1, PT, R16, 0x1, PT ;  /* 0x000000011000780c */ /* 0x010fc80003f25270 */
[----:B------:R-:W-:-:S05]  /*2190*/  SEL R4, R13, R4, !P1 ;  /* 0x000000040d047207 */ /* 0x000fca0004800000 */
[----:B------:R-:W-:Y:S02]  /*21a0*/  IMAD.IADD R5, R3, 0x1, -R4 ;  /* 0x0000000103057824 */ /* 0x000fe400078e0a04 */
[----:B------:R-:W-:Y:S02]  /*21b0*/  IMAD.IADD R3, R4, 0x1, -R3 ;  /* 0x0000000104037824 */ /* 0x000fe400078e0a03 */
[----:B------:R-:W-:Y:S02]  /*21c0*/  IMAD R13, R5, R16, R13 ;  /* 0x00000010050d7224 */ /* 0x000fe400078e020d */
[----:B------:R-:W-:-:S07]  /*21d0*/  IMAD R11, R3, R2, R11 ;  /* 0x00000002030b7224 */ /* 0x000fce00078e020b */
.L_x_34:
[----:B------:R-:W-:Y:S01]  /*21e0*/  VIADD R14, R14, 0x1 ;  /* 0x000000010e0e7836 */ /* 0x000fe20000000000 */
[----:B------:R-:W-:Y:S01]  /*21f0*/  PLOP3.LUT P1, PT, PT, PT, PT, 0x80, 0x8 ;  /* 0x000000000008781c */ /* 0x000fe20003f2f070 */
[----:B------:R-:W-:Y:S02]  /*2200*/  IMAD.IADD R21, R13, 0x1, R96 ;  /* 0x000000010d157824 */ /* 0x000fe400078e0260 */
[----:B------:R-:W-:Y:S01]  /*2210*/  IMAD.IADD R20, R11, 0x1, R94 ;  /* 0x000000010b147824 */ /* 0x000fe200078e025e */
[----:B------:R-:W-:-:S04]  /*2220*/  ISETP.NE.AND P0, PT, R14, 0x2, PT ;  /* 0x000000020e00780c */ /* 0x000fc80003f05270 */
[----:B------:R-:W-:Y:S02]  /*2230*/  SEL R3, RZ, 0x1, P0 ;  /* 0x00000001ff037807 */ /* 0x000fe40000000000 */
[----:B------:R-:W-:Y:S02]  /*2240*/  SEL R14, R14, RZ, P0 ;  /* 0x000000ff0e0e7207 */ /* 0x000fe40000000000 */
[----:B------:R-:W-:Y:S01]  /*2250*/  LOP3.LUT R12, R12, R3, RZ, 0x3c, !PT ;  /* 0x000000030c0c7212 */ /* 0x000fe200078e3cff */
[----:B------:R-:W-:Y:S06]  /*2260*/  @P2 BRA `(.L_x_35) ;  /* 0xfffffff000982947 */ /* 0x000fec000383ffff */
[----:B------:R-:W-:Y:S01]  /*2270*/  UIADD3 UR5, UPT, UPT, UR4, 0x10, URZ ;  /* 0x0000001004057890 */ /* 0x000fe2000fffe0ff */
[----:B------:R-:W-:-:S03]  /*2280*/  SHF.L.U32 R3, R15, 0x1f, RZ ;  /* 0x0000001f0f037819 */ /* 0x000fc600000006ff */
[----:B------:R-:W-:-:S09]  /*2290*/  ULEA UR4, UR6, UR5, 0x3 ;  /* 0x0000000506047291 */ /* 0x000fd2000f8e18ff */
[----:B------:R-:W1:Y:S02]  /*22a0*/  SYNCS.PHASECHK.TRANS64.TRYWAIT P0, [UR4], R3 ;  /* 0x00000003ff0075a7 */ /* 0x000e640008001104 */
[----:B-1----:R-:W-:Y:S05]  /*22b0*/  @!P0 BRA `(.L_x_36) ;  /* 0x0000004c00648947 */ /* 0x002fea0003800000 */
.L_x_108:
[----:B------:R-:W-:-:S04]  /*22c0*/  UIADD3 UR6, UPT, UPT, UR6, 0x1, URZ ;  /* 0x0000000106067890 */ /* 0x000fc8000fffe0ff */
[----:B------:R-:W-:-:S04]  /*22d0*/  UISETP.NE.AND UP0, UPT, UR6, 0x2, UPT ;  /* 0x000000020600788c */ /* 0x000fc8000bf05270 */
[----:B------:R-:W-:Y:S02]  /*22e0*/  USEL UR4, URZ, 0x1, UP0 ;  /* 0x00000001ff047887 */ /* 0x000fe40008000000 */
[----:B------:R-:W-:-:S04]  /*22f0*/  USEL UR6, UR6, URZ, UP0 ;  /* 0x000000ff06067287 */ /* 0x000fc80008000000 */
[----:B------:R-:W-:Y:S01]  /*2300*/  ULEA UR6, UR6, UR5, 0x3 ;  /* 0x0000000506067291 */ /* 0x000fe2000f8e18ff */
[----:B-1----:R-:W-:-:S04]  /*2310*/  LOP3.LUT R3, R15, UR4, RZ, 0x3c, !PT ;  /* 0x000000040f037c12 */ /* 0x002fc8000f8e3cff */
[----:B------:R-:W-:Y:S01]  /*2320*/  SHF.L.U32 R3, R3, 0x1f, RZ ;  /* 0x0000001f03037819 */ /* 0x000fe200000006ff */
[----:B----4-:R-:W-:-:S07]  /*2330*/  IMAD.U32 R0, RZ, RZ, UR6 ;  /* 0x00000006ff007e24 */ /* 0x010fce000f8e00ff */
.L_x_37:
[----:B-1----:R1:W2:Y:S02]  /*2340*/  SYNCS.PHASECHK.TRANS64.TRYWAIT P0, [R0+URZ], R3 ;  /* 0x00000003000075a7 */ /* 0x0022a400080011ff */
[----:B--2---:R-:W-:Y:S05]  /*2350*/  @!P0 NANOSLEEP.SYNCS 0x989680 ;  /* 0x009896800000895d */ /* 0x004fea0003900000 */
[----:B------:R-:W2:Y:S02]  /*2360*/  @!P0 SYNCS.PHASECHK.TRANS64 P0, [R0+URZ], R3 ;  /* 0x00000003000085a7 */ /* 0x000ea400080010ff */
[----:B--2---:R-:W-:Y:S05]  /*2370*/  @P0 EXIT ;  /* 0x000000000000094d */ /* 0x004fea0003800000 */
[----:B------:R-:W-:Y:S05]  /*2380*/  BRA `(.L_x_37) ;  /* 0xfffffffc00ec7947 */ /* 0x000fea000383ffff */
.L_x_17:
[----:B------:R-:W-:-:S04]  /*2390*/  UISETP.NE.AND UP1, UPT, UR37, URZ, UPT ;  /* 0x000000ff2500728c */ /* 0x000fc8000bf25270 */
[----:B------:R-:W-:-:S09]  /*23a0*/  UISETP.NE.OR UP1, UPT, UR8, 0x1, UP1 ;  /* 0x000000010800788c */ /* 0x000fd20008f25670 */
[----:B------:R-:W-:Y:S05]  /*23b0*/  BRA.U UP1, `(.L_x_38) ;  /* 0x0000000501487547 */ /* 0x000fea000b800000 */
[----:B------:R-:W-:Y:S01]  /*23c0*/  ISETP.NE.AND P2, PT, R2, RZ, PT ;  /* 0x000000ff0200720c */ /* 0x000fe20003f45270 */
[----:B------:R-:W-:Y:S01]  /*23d0*/  IMAD.MOV.U32 R12, RZ, RZ, 0x1 ;  /* 0x00000001ff0c7424 */ /* 0x000fe200078e00ff */
[----:B------:R-:W-:Y:S02]  /*23e0*/  CS2R R10, SRZ ;  /* 0x00000000000a7805 */ /* 0x000fe4000001ff00 */
[----:B------:R-:W-:Y:S01]  /*23f0*/  CS2R R8, SRZ ;  /* 0x0000000000087805 */ /* 0x000fe2000001ff00 */
[----:B------:R-:W-:Y:S01]  /*2400*/  UMOV UR4, 0x400 ;  /* 0x0000040000047882 */ /* 0x000fe20000000000 */
[----:B------:R-:W-:Y:S01]  /*2410*/  UMOV UR6, URZ ;  /* 0x000000ff00067c82 */ /* 0x000fe20008000000 */
[----:B------:R-:W-:-:S12]  /*2420*/  ULEA UR37, UR37, UR4, 0x18 ;  /* 0x0000000425257291 */ /* 0x000fd8000f8ec0ff */
.L_x_42:
[----:B------:R-:W-:Y:S02]  /*2430*/  LEA R0, R8, UR37, 0x3 ;  /* 0x0000002508007c11 */ /* 0x000fe4000f8e18ff */
[----:B------:R-:W-:-:S03]  /*2440*/  SHF.L.U32 R5, R9, 0x1f, RZ ;  /* 0x0000001f09057819 */ /* 0x000fc600000006ff */
[----:B------:R-:W-:Y:S01]  /*2450*/  VIADD R4, R0, 0xc0 ;  /* 0x000000c000047836 */ /* 0x000fe20000000000 */
[----:B------:R-:W1:Y:S02]  /*2460*/  SYNCS.PHASECHK.TRANS64.TRYWAIT P0, [R0+URZ+0xb0], R5 ;  /* 0x0000b005000075a7 */ /* 0x000e6400080011ff */
[----:B-1----:R-:W-:Y:S05]  /*2470*/  @!P0 BRA `(.L_x_39) ;  /* 0x0000004c000c8947 */ /* 0x002fea0003800000 */
.L_x_109:
[----:B------:R-:W-:Y:S01]  /*2480*/  ULEA UR5, UR6, UR37, 0x3 ;  /* 0x0000002506057291 */ /* 0x000fe2000f8e18ff */
[----:B------:R-:W-:Y:S02]  /*2490*/  PRMT R4, RZ, 0x654, R4 ;  /* 0x00000654ff047816 */ /* 0x000fe40000000004 */
[----:B-1----:R-:W-:Y:S01]  /*24a0*/  SHF.L.U32 R5, R12, 0x1f, RZ ;  /* 0x0000001f0c057819 */ /* 0x002fe200000006ff */
[----:B------:R-:W-:Y:S01]  /*24b0*/  UIADD3 UR4, UPT, UPT, UR5, 0x50, URZ ;  /* 0x0000005005047890 */ /* 0x000fe2000fffe0ff */
[----:B------:R1:W-:Y:S05]  /*24c0*/  SYNCS.ARRIVE.TRANS64.RED.A1T0 RZ, [R4+URZ], RZ ;  /* 0x000000ff04ff79a7 */ /* 0x0003ea00081004ff */
[----:B------:R-:W-:Y:S01]  /*24d0*/  IMAD.U32 R7, RZ, RZ, UR4 ;  /* 0x00000004ff077e24 */ /* 0x000fe2000f8e00ff */
[----:B------:R-:W2:Y:S04]  /*24e0*/  SYNCS.PHASECHK.TRANS64.TRYWAIT P0, [UR5+0x60], R5 ;  /* 0x00006005ff0075a7 */ /* 0x000ea80008001105 */
[----:B------:R-:W-:Y:S01]  /*24f0*/  PRMT R6, R2, 0x654, R7 ;  /* 0x0000065402067816 */ /* 0x000fe20000000007 */
[----:B-1----:R-:W-:Y:S01]  /*2500*/  @!P2 IMAD.MOV.U32 R4, RZ, RZ, 0x10 ;  /* 0x00000010ff04a424 */ /* 0x002fe200078e00ff */
[----:B--2---:R-:W-:Y:S06]  /*2510*/  @!P0 BRA `(.L_x_40) ;  /* 0x0000004800f88947 */ /* 0x004fec0003800000 */
.L_x_111:
[----:B------:R-:W-:Y:S01]  /*2520*/  ULEA UR4, UR6, UR37, 0x4 ;  /* 0x0000002506047291 */ /* 0x000fe2000f8e20ff */
[----:B------:R-:W-:Y:S01]  /*2530*/  SEL R3, R6, R3, !P2 ;  /* 0x0000000306037207 */ /* 0x000fe20005000000 */
[----:B------:R-:W-:Y:S01]  /*2540*/  UIADD3 UR5, UPT, UPT, UR5, 0x50, URZ ;  /* 0x0000005005057890 */ /* 0x000fe2000fffe0ff */
[----:B-1----:R-:W-:Y:S01]  /*2550*/  LEA R0, R11, UR37, 0x3 ;  /* 0x000000250b007c11 */ /* 0x002fe2000f8e18ff */
[----:B------:R-:W-:Y:S01]  /*2560*/  UIADD3 UR4, UPT, UPT, UR4, 0xe0, URZ ;  /* 0x000000e004047890 */ /* 0x000fe2000fffe0ff */
[----:B------:R-:W-:Y:S01]  /*2570*/  SHF.L.U32 R5, R10, 0x1f, RZ ;  /* 0x0000001f0a057819 */ /* 0x000fe200000006ff */
[----:B------:R1:W-:Y:S01]  /*2580*/  @!P2 SYNCS.ARRIVE.TRANS64.RED RZ, [R3+URZ], R4 ;  /* 0x0000000403ffa9a7 */ /* 0x0003e200080004ff */
[----:B------:R-:W-:Y:S01]  /*2590*/  UIADD3 UR6, UPT, UPT, UR6, 0x1, URZ ;  /* 0x0000000106067890 */ /* 0x000fe2000fffe0ff */
[----:B------:R-:W-:-:S03]  /*25a0*/  VIADD R8, R8, 0x1 ;  /* 0x0000000108087836 */ /* 0x000fc60000000000 */
[----:B------:R-:W-:Y:S02]  /*25b0*/  UISETP.NE.AND UP0, UPT, UR6, 0x2, UPT ;  /* 0x000000020600788c */ /* 0x000fe4000bf05270 */
[----:B------:R-:W-:Y:S06]  /*25c0*/  UGETNEXTWORKID.BROADCAST [UR4], [UR5] ;  /* 0x00000000040073ca */ /* 0x000fec0008000100 */
[----:B------:R-:W-:Y:S01]  /*25d0*/  USEL UR4, URZ, 0x1, UP0 ;  /* 0x00000001ff047887 */ /* 0x000fe20008000000 */
[----:B------:R-:W-:Y:S01]  /*25e0*/  ISETP.NE.AND P0, PT, R8, 0x2, PT ;  /* 0x000000020800780c */ /* 0x000fe20003f05270 */
[----:B------:R-:W-:Y:S01]  /*25f0*/  USEL UR6, UR6, URZ, UP0 ;  /* 0x000000ff06067287 */ /* 0x000fe20008000000 */
[----:B------:R-:W2:Y:S03]  /*2600*/  SYNCS.PHASECHK.TRANS64.TRYWAIT P1, [R0+URZ+0x50], R5 ;  /* 0x00005005000075a7 */ /* 0x000ea600080211ff */
[----:B------:R-:W-:Y:S01]  /*2610*/  LOP3.LUT R12, R12, UR4, RZ, 0x3c, !PT ;  /* 0x000000040c0c7c12 */ /* 0x000fe2000f8e3cff */
[----:B-12---:R-:W-:Y:S07]  /*2620*/  @!P1 BRA `(.L_x_41) ;  /* 0x0000004800cc9947 */ /* 0x006fee0003800000 */
.L_x_112:
[C---:B------:R-:W-:Y:S01]  /*2630*/  LEA R4, R11.reuse, UR37, 0x4 ;  /* 0x000000250b047c11 */ /* 0x040fe2000f8e20ff */
[----:B-1----:R-:W-:Y:S01]  /*2640*/  VIADD R0, R0, 0x60 ;  /* 0x0000006000007836 */ /* 0x002fe20000000000 */
[----:B------:R-:W-:Y:S01]  /*2650*/  SEL R8, R8, RZ, P0 ;  /* 0x000000ff08087207 */ /* 0x000fe20000000000 */
[----:B------:R-:W-:-:S03]  /*2660*/  VIADD R11, R11, 0x1 ;  /* 0x000000010b0b7836 */ /* 0x000fc60000000000 */
[----:B------:R-:W1:Y:S01]  /*2670*/  LDS.128 R4, [R4+0xe0] ;  /* 0x0000e00004047984 */ /* 0x000e620000000c00 */
[----:B------:R-:W-:Y:S02]  /*2680*/  PRMT R0, RZ, 0x654, R0 ;  /* 0x00000654ff007816 */ /* 0x000fe40000000000 */
[C---:B------:R-:W-:Y:S01]  /*2690*/  ISETP.NE.AND P1, PT, R11.reuse, 0x2, PT ;  /* 0x000000020b00780c */ /* 0x040fe20003f25270 */
[----:B------:R-:W-:Y:S01]  /*26a0*/  @!PT LDS RZ, [RZ] ;  /* 0x00000000fffff984 */ /* 0x000fe20000000800 */
[----:B------:R-:W-:Y:S01]  /*26b0*/  @!PT LDS RZ, [RZ] ;  /* 0x00000000fffff984 */ /* 0x000fe20000000800 */
[----:B------:R-:W-:Y:S01]  /*26c0*/  @!PT LDS RZ, [RZ] ;  /* 0x00000000fffff984 */ /* 0x000fe20000000800 */
[----:B------:R-:W-:Y:S01]  /*26d0*/  @!PT LDS RZ, [RZ] ;  /* 0x00000000fffff984 */ /* 0x000fe20000000800 */
[----:B------:R2:W-:Y:S06]  /*26e0*/  MEMBAR.ALL.CTA ;  /* 0x0000000000007992 */ /* 0x0005ec0000008000 */
[----:B--2---:R-:W2:Y:S01]  /*26f0*/  FENCE.VIEW.ASYNC.S ;  /* 0x00000000000073c6 */ /* 0x004ea20000000000 */
[----:B------:R-:W-:Y:S01]  /*2700*/  SEL R11, R11, RZ, P1 ;  /* 0x000000ff0b0b7207 */ /* 0x000fe20000800000 */
[----:B--2---:R2:W-:Y:S01]  /*2710*/  SYNCS.ARRIVE.TRANS64.RED.A1T0 RZ, [R0+URZ], RZ ;  /* 0x000000ff00ff79a7 */ /* 0x0045e200081004ff */
[----:B-1----:R-:W-:-:S02]  /*2720*/  LOP3.LUT P3, RZ, R6, 0x1, RZ, 0xc0, !PT ;  /* 0x0000000106ff7812 */ /* 0x002fc4000786c0ff */
[----:B------:R-:W-:-:S04]  /*2730*/  SEL R5, RZ, 0x1, P1 ;  /* 0x00000001ff057807 */ /* 0x000fc80000800000 */
[----:B------:R-:W-:Y:S02]  /*2740*/  LOP3.LUT R10, R10, R5, RZ, 0x3c, !PT ;  /* 0x000000050a0a7212 */ /* 0x000fe400078e3cff */
[----:B--2---:R-:W-:-:S04]  /*2750*/  SEL R0, RZ, 0x1, P0 ;  /* 0x00000001ff007807 */ /* 0x004fc80000000000 */
[----:B------:R-:W-:Y:S01]  /*2760*/  LOP3.LUT R9, R9, R0, RZ, 0x3c, !PT ;  /* 0x0000000009097212 */ /* 0x000fe200078e3cff */
[----:B------:R-:W-:Y:S06]  /*2770*/  @P3 BRA `(.L_x_42) ;  /* 0xfffffffc002c3947 */ /* 0x000fec000383ffff */
[----:B------:R-:W-:Y:S01]  /*2780*/  ULEA UR5, UR6, UR37, 0x3 ;  /* 0x0000002506057291 */ /* 0x000fe2000f8e18ff */
[----:B------:R-:W-:-:S08]  /*2790*/  SHF.L.U32 R3, R12, 0x1f, RZ ;  /* 0x0000001f0c037819 */ /* 0x000fd000000006ff */
[----:B------:R-:W1:Y:S02]  /*27a0*/  SYNCS.PHASECHK.TRANS64 P0, [UR5+0x60], R3 ;  /* 0x00006003ff0075a7 */ /* 0x000e640008001005 */
[----:B-1----:R-:W-:Y:S05]  /*27b0*/  @P0 BRA `(.L_x_43) ;  /* 0x0000000000080947 */ /* 0x002fea0003800000 */
[----:B------:R-:W1:Y:S02]  /*27c0*/  SYNCS.PHASECHK.TRANS64.TRYWAIT P0, [UR5+0x60], R3 ;  /* 0x00006003ff0075a7 */ /* 0x000e640008001105 */
[----:B-1----:R-:W-:Y:S05]  /*27d0*/  @!P0 BRA `(.L_x_44) ;  /* 0x0000004800748947 */ /* 0x002fea0003800000 */
.L_x_43:
[----:B------:R-:W-:-:S04]  /*27e0*/  UIADD3 UR4, UPT, UPT, UR6, 0x1, URZ ;  /* 0x0000000106047890 */ /* 0x000fc8000fffe0ff */
[----:B------:R-:W-:-:S04]  /*27f0*/  UISETP.NE.AND UP0, UPT, UR4, 0x2, UPT ;  /* 0x000000020400788c */ /* 0x000fc8000bf05270 */
[----:B------:R-:W-:Y:S02]  /*2800*/  USEL UR7, URZ, 0x1, UP0 ;  /* 0x00000001ff077887 */ /* 0x000fe40008000000 */
[----:B------:R-:W-:-:S04]  /*2810*/  USEL UR4, UR4, URZ, UP0 ;  /* 0x000000ff04047287 */ /* 0x000fc80008000000 */
[----:B------:R-:W-:Y:S01]  /*2820*/  ULEA UR4, UR4, UR37, 0x3 ;  /* 0x0000002504047291 */ /* 0x000fe2000f8e18ff */
[----:B-1----:R-:W-:-:S04]  /*2830*/  LOP3.LUT R3, R12, UR7, RZ, 0x3c, !PT ;  /* 0x000000070c037c12 */ /* 0x002fc8000f8e3cff */
[----:B------:R-:W-:-:S04]  /*2840*/  SHF.L.U32 R0, R3, 0x1f, RZ ;  /* 0x0000001f03007819 */ /* 0x000fc800000006ff */
[----:B------:R-:W1:Y:S02]  /*2850*/  SYNCS.PHASECHK.TRANS64 P0, [UR4+0x60], R0 ;  /* 0x00006000ff0075a7 */ /* 0x000e640008001004 */
[----:B-1----:R-:W-:Y:S05]  /*2860*/  @P0 EXIT ;  /* 0x000000000000094d */ /* 0x002fea0003800000 */
[----:B------:R-:W-:Y:S02]  /*2870*/  SHF.L.U32 R3, R3, 0x1f, RZ ;  /* 0x0000001f03037819 */ /* 0x000fe400000006ff */
[----:B------:R-:W-:-:S07]  /*2880*/  MOV R0, UR4 ;  /* 0x0000000400007c02 */ /* 0x000fce0008000f00 */
.L_x_45:
[----:B-1----:R1:W2:Y:S02]  /*2890*/  SYNCS.PHASECHK.TRANS64.TRYWAIT P0, [R0+URZ+0x60], R3 ;  /* 0x00006003000075a7 */ /* 0x0022a400080011ff */
[----:B--2---:R-:W-:Y:S05]  /*28a0*/  @!P0 NANOSLEEP.SYNCS 0x989680 ;  /* 0x009896800000895d */ /* 0x004fea0003900000 */
[----:B------:R-:W2:Y:S02]  /*28b0*/  @!P0 SYNCS.PHASECHK.TRANS64 P0, [R0+URZ+0x60], R3 ;  /* 0x00006003000085a7 */ /* 0x000ea400080010ff */
[----:B--2---:R-:W-:Y:S05]  /*28c0*/  @P0 EXIT ;  /* 0x000000000000094d */ /* 0x004fea0003800000 */
[----:B------:R-:W-:Y:S05]  /*28d0*/  BRA `(.L_x_45) ;  /* 0xfffffffc00ec7947 */ /* 0x000fea000383ffff */
.L_x_38:
[----:B------:R-:W-:-:S09]  /*28e0*/  UISETP.NE.AND UP1, UPT, UR8, URZ, UPT ;  /* 0x000000ff0800728c */ /* 0x000fd2000bf25270 */
[----:B------:R-:W-:Y:S05]  /*28f0*/  BRA.U UP1, `(.L_x_46) ;  /* 0x0000000d01787547 */ /* 0x000fea000b800000 */
[----:B------:R-:W-:Y:S01]  /*2900*/  UMOV UR4, 0x40 ;  /* 0x0000004000047882 */ /* 0x000fe20000000000 */
[----:B------:R-:W-:Y:S01]  /*2910*/  NOP ;  /* 0x0000000000007918 */ /* 0x000fe20000000000 */
[----:B------:R-:W-:Y:S01]  /*2920*/  ULEA UR4, UR37, UR4, 0x18 ;  /* 0x0000000425047291 */ /* 0x000fe2000f8ec0ff */
[----:B------:R-:W-:Y:S02]  /*2930*/  UMOV UR5, 0x400 ;  /* 0x0000040000057882 */ /* 0x000fe40000000000 */
[----:B------:R-:W-:-:S06]  /*2940*/  ULEA UR37, UR37, UR5, 0x18 ;  /* 0x0000000525257291 */ /* 0x000fcc000f8ec0ff */
[----:B------:R-:W1:Y:S02]  /*2950*/  LDS.U8 R0, [UR4+0x1c] ;  /* 0x00001c04ff007984 */ /* 0x000e640008000000 */
[----:B-1----:R-:W-:-:S13]  /*2960*/  ISETP.NE.AND P0, PT, R0, RZ, PT ;  /* 0x000000ff0000720c */ /* 0x002fda0003f05270 */
[----:B------:R-:W-:Y:S05]  /*2970*/  @P0 BRA `(.L_x_47) ;  /* 0x0000000000580947 */ /* 0x000fea0003800000 */
[----:B------:R-:W-:-:S13]  /*2980*/  ELECT P0, URZ, PT ;  /* 0x0000000000ff782f */ /* 0x000fda0003800000 */
[----:B------:R-:W-:Y:S05]  /*2990*/  @!P0 BRA `(.L_x_48) ;  /* 0x0000000000608947 */ /* 0x000fea0003800000 */
[----:B------:R-:W-:Y:S01]  /*29a0*/  UMOV UR5, 0x10 ;  /* 0x0000001000057882 */ /* 0x000fe20000000000 */
[----:B------:R-:W-:Y:S01]  /*29b0*/  HFMA2 R0, -RZ, RZ, 0, 5.9604644775390625e-08 ;  /* 0x00000001ff007431 */ /* 0x000fe200000001ff */
[----:B------:R-:W-:-:S03]  /*29c0*/  MOV R2, 0xffff ;  /* 0x0000ffff00027802 */ /* 0x000fc60000000f00 */
[----:B------:R-:W-:Y:S04]  /*29d0*/  DEPBAR.LE SB1, 0x36 ;  /* 0x00009d800000791a */ /* 0x000fe80000000000 */
[----:B------:R-:W1:Y:S02]  /*29e0*/  UTCATOMSWS.FIND_AND_SET.ALIGN UP0, UR5, UR5 ;  /* 0x00000005000575e3 */ /* 0x000e640008000800 */
[----:B-1----:R-:W-:Y:S01]  /*29f0*/  MOV R3, UR5 ;  /* 0x0000000500037c02 */ /* 0x002fe20008000f00 */
[----:B------:R-:W-:Y:S06]  /*2a00*/  BRA.U UP0, `(.L_x_49) ;  /* 0x0000000100187547 */ /* 0x000fec000b800000 */
.L_x_50:
[----:B------:R-:W-:Y:S05]  /*2a10*/  NANOSLEEP 0x64 ;  /* 0x000000640000795d */ /* 0x000fea0003800000 */
[----:B------:R-:W-:-:S05]  /*2a20*/  UMOV UR5, 0x10 ;  /* 0x0000001000057882 */ /* 0x000fca0000000000 */
[----:B------:R-:W-:Y:S04]  /*2a30*/  DEPBAR.LE SB1, 0x36 ;  /* 0x00009d800000791a */ /* 0x000fe80000000000 */
[----:B------:R-:W1:Y:S02]  /*2a40*/  UTCATOMSWS.FIND_AND_SET.ALIGN UP0, UR5, UR5 ;  /* 0x00000005000575e3 */ /* 0x000e640008000800 */
[----:B-1----:R-:W-:Y:S01]  /*2a50*/  MOV R3, UR5 ;  /* 0x0000000500037c02 */ /* 0x002fe20008000f00 */
[----:B------:R-:W-:Y:S05]  /*2a60*/  BRA.U !UP0, `(.L_x_50) ;  /* 0xfffffffd08e87547 */ /* 0x000fea000b83ffff */
.L_x_49:
[-C--:B------:R-:W-:Y:S02]  /*2a70*/  SHF.L.U32 R2, R2, R3.reuse, RZ ;  /* 0x0000000302027219 */ /* 0x080fe400000006ff */
[----:B------:R-:W-:Y:S01]  /*2a80*/  SHF.L.U32 R0, R0, R3, RZ ;  /* 0x0000000300007219 */ /* 0x000fe200000006ff */
[----:B------:R-:W-:Y:S02]  /*2a90*/  IMAD.SHL.U32 R3, R3, 0x20, RZ ;  /* 0x0000002003037824 */ /* 0x000fe400078e00ff */
[----:B------:R1:W-:Y:S04]  /*2aa0*/  ATOMS.OR RZ, [UR4+0x14], R2 ;  /* 0x00001402ffff798c */ /* 0x0003e8000b000004 */
[----:B------:R1:W-:Y:S04]  /*2ab0*/  ATOMS.OR RZ, [UR4+0x18], R0 ;  /* 0x00001800ffff798c */ /* 0x0003e8000b000004 */
[----:B------:R1:W-:Y:S01]  /*2ac0*/  STS [UR37+0x100], R3 ;  /* 0x00010003ff007988 */ /* 0x0003e20008000825 */
[----:B------:R-:W-:Y:S05]  /*2ad0*/  BRA `(.L_x_48) ;  /* 0x0000000000107947 */ /* 0x000fea0003800000 */
.L_x_47:
[----:B------:R-:W-:Y:S02]  /*2ae0*/  MOV R0, 0xffffffff ;  /* 0xffffffff00007802 */ /* 0x000fe40000000f00 */
[----:B------:R-:W-:-:S03]  /*2af0*/  MOV R2, 0x2b20 ;  /* 0x00002b2000027802 */ /* 0x000fc60000000f00 */
[----:B------:R1:W-:Y:S04]  /*2b00*/  STS [UR37+0x100], R0 ;  /* 0x00010000ff007988 */ /* 0x0003e80008000825 */
[----:B-1-3-5:R-:W-:Y:S05]  /*2b10*/  CALL.REL.NOINC `($__internal_1_$__cuda_sm10x_tcgen05_guardrail_trap_phase_invalid_during_alloc) ;  /* 0x0000004c00307944 */ /* 0x02afea0003c00000 */
.L_x_48:
[----:B------:R-:W-:Y:S05]  /*2b20*/  WARPSYNC.ALL ;  /* 0x0000000000007948 */ /* 0x000fea0003800000 */
[----:B------:R-:W2:Y:S01]  /*2b30*/  S2UR UR6, SR_CgaCtaId ;  /* 0x00000000000679c3 */ /* 0x000ea20000008800 */
[----:B------:R-:W-:Y:S01]  /*2b40*/  UMOV UR4, 0x400 ;  /* 0x0000040000047882 */ /* 0x000fe20000000000 */
[----:B------:R-:W-:-:S06]  /*2b50*/  NOP ;  /* 0x0000000000007918 */ /* 0x000fcc0000000000 */
[----:B------:R-:W-:Y:S06]  /*2b60*/  BAR.ARV 0x6, 0xa0 ;  /* 0x0182800000007b1d */ /* 0x000fec0000002000 */
[----:B------:R-:W4:Y:S01]  /*2b70*/  LDCU UR7, c[0x0][0x38c] ;  /* 0x00007180ff0777ac */ /* 0x000f220008000800 */
[----:B------:R-:W-:Y:S01]  /*2b80*/  IMAD.MOV.U32 R11, RZ, RZ, 0x1 ;  /* 0x00000001ff0b7424 */ /* 0x000fe200078e00ff */
[----:B------:R-:W-:Y:S01]  /*2b90*/  CS2R R8, SRZ ;  /* 0x0000000000087805 */ /* 0x000fe2000001ff00 */
[----:B------:R-:W-:Y:S01]  /*2ba0*/  IMAD.MOV.U32 R10, RZ, RZ, RZ ;  /* 0x000000ffff0a7224 */ /* 0x000fe200078e00ff */
[----:B------:R-:W-:Y:S01]  /*2bb0*/  UMOV UR18, URZ ;  /* 0x000000ff00127c82 */ /* 0x000fe20008000000 */
[----:B------:R-:W-:Y:S01]  /*2bc0*/  UMOV UR17, URZ ;  /* 0x000000ff00117c82 */ /* 0x000fe20008000000 */
[----:B------:R-:W-:Y:S01]  /*2bd0*/  UMOV UR20, 0x0 ;  /* 0x0000000000147882 */ /* 0x000fe20000000000 */
[----:B------:R-:W-:Y:S01]  /*2be0*/  UMOV UR21, 0x4200490 ;  /* 0x0420049000157882 */ /* 0x000fe20000000000 */
[----:B--2---:R-:W-:Y:S01]  /*2bf0*/  ULEA UR6, UR6, UR4, 0x18 ;  /* 0x0000000406067291 */ /* 0x004fe2000f8ec0ff */
[----:B------:R-:W2:Y:S03]  /*2c00*/  LDCU UR4, c[0x0][0x38c] ;  /* 0x00007180ff0477ac */ /* 0x000ea60008000800 */
[----:B------:R-:W-:-:S02]  /*2c10*/  UIADD3 UR11, UPT, UPT, UR6, 0x4400, URZ ;  /* 0x00004400060b7890 */ /* 0x000fc4000fffe0ff */
[----:B----4-:R-:W-:-:S03]  /*2c20*/  UIADD3 UR7, UPT, UPT, UR7, 0x1f, URZ ;  /* 0x0000001f07077890 */ /* 0x010fc6000fffe0ff */
[----:B-1----:R-:W1:Y:S01]  /*2c30*/  LDS R0, [UR6+0x100] ;  /* 0x00010006ff007984 */ /* 0x002e620008000800 */
[----:B------:R-:W-:Y:S02]  /*2c40*/  UIADD3 UR12, UPT, UPT, UR6, 0x5400, URZ ;  /* 0x00005400060c7890 */ /* 0x000fe4000fffe0ff */
[----:B------:R-:W-:Y:S02]  /*2c50*/  USHF.R.S32.HI UR5, URZ, 0x1f, UR7 ;  /* 0x0000001fff057899 */ /* 0x000fe40008011407 */
[----:B------:R-:W-:Y:S02]  /*2c60*/  USHF.R.U32.HI UR11, URZ, 0x4, UR11 ;  /* 0x00000004ff0b7899 */ /* 0x000fe4000801160b */
[----:B------:R-:W-:Y:S02]  /*2c70*/  ULEA.HI UR5, UR5, UR7, URZ, 0x5 ;  /* 0x0000000705057291 */ /* 0x000fe4000f8f28ff */
[----:B------:R-:W-:Y:S02]  /*2c80*/  USHF.R.U32.HI UR12, URZ, 0x4, UR12 ;  /* 0x00000004ff0c7899 */ /* 0x000fe4000801160c */
[----:B------:R-:W-:-:S02]  /*2c90*/  USHF.R.S32.HI UR5, URZ, 0x5, UR5 ;  /* 0x00000005ff057899 */ /* 0x000fc40008011405 */
[----:B------:R-:W-:Y:S02]  /*2ca0*/  ULOP3.LUT UR11, UR11, 0x3fff, URZ, 0xc0, !UPT ;  /* 0x00003fff0b0b7892 */ /* 0x000fe4000f8ec0ff */
[----:B------:R-:W-:Y:S02]  /*2cb0*/  UISETP.LT.AND UP0, UPT, UR5, 0x1, UPT ;  /* 0x000000010500788c */ /* 0x000fe4000bf01270 */
[----:B------:R-:W-:Y:S02]  /*2cc0*/  ULOP3.LUT UR12, UR12, 0x3fff, URZ, 0xc0, !UPT ;  /* 0x00003fff0c0c7892 */ /* 0x000fe4000f8ec0ff */
[----:B------:R-:W-:Y:S02]  /*2cd0*/  USEL UR10, UR5, 0x1, !UP0 ;  /* 0x00000001050a7887 */ /* 0x000fe4000c000000 */
[----:B------:R-:W-:Y:S02]  /*2ce0*/  ULOP3.LUT UR11, UR11, 0x10000, URZ, 0xfc, !UPT ;  /* 0x000100000b0b7892 */ /* 0x000fe4000f8efcff */
[----:B------:R-:W-:-:S02]  /*2cf0*/  ULOP3.LUT UR12, UR12, 0x10000, URZ, 0xfc, !UPT ;  /* 0x000100000c0c7892 */ /* 0x000fc4000f8efcff */
[----:B------:R-:W-:Y:S02]  /*2d00*/  UIADD3 UR10, UPT, UPT, -UR10, URZ, URZ ;  /* 0x000000ff0a0a7290 */ /* 0x000fe4000fffe1ff */
[----:B--2---:R-:W-:Y:S01]  /*2d10*/  UISETP.GE.AND UP3, UPT, UR4, 0x1, UPT ;  /* 0x000000010400788c */ /* 0x004fe2000bf66270 */
[----:B-1----:R-:W-:-:S15]  /*2d20*/  R2UR UR19, R0 ;  /* 0x00000000001372ca */ /* 0x002fde00000e0000 */
.L_x_57:
[----:B------:R-:W-:Y:S02]  /*2d30*/  LEA R0, R10, UR6, 0x3 ;  /* 0x000000060a007c11 */ /* 0x000fe4000f8e18ff */
[----:B------:R-:W-:Y:S02]  /*2d40*/  SHF.L.U32 R5, R9, 0x1f, RZ ;  /* 0x0000001f09057819 */ /* 0x000fe400000006ff */
[----:B------:R-:W-:Y:S01]  /*2d50*/  PLOP3.LUT P0, PT, PT, PT, UP3, 0x80, 0x8 ;  /* 0x000000000008781c */ /* 0x000fe20003f0f038 */
[----:B------:R-:W-:Y:S01]  /*2d60*/  VIADD R3, R0, 0x60 ;  /* 0x0000006000037836 */ /* 0x000fe20000000000 */
[----:B-1----:R-:W1:Y:S02]  /*2d70*/  SYNCS.PHASECHK.TRANS64.TRYWAIT P1, [R0+URZ+0x50], R5 ;  /* 0x00005005000075a7 */ /* 0x002e6400080211ff */
[----:B-1--4-:R-:W-:Y:S09]  /*2d80*/  @!P1 BRA `(.L_x_51) ;  /* 0x0000004400209947 */ /* 0x012ff20003800000 */
.L_x_114:
[----:B------:R-:W-:Y:S01]  /*2d90*/  LEA R4, R10, UR6, 0x4 ;  /* 0x000000060a047c11 */ /* 0x000fe2000f8e20ff */
[----:B------:R-:W-:Y:S01]  /*2da0*/  @UP3 ULEA UR4, UR17, UR6, 0x3 ;  /* 0x0000000611043291 */ /* 0x000fe2000f8e18ff */
[----:B------:R-:W-:Y:S01]  /*2db0*/  PLOP3.LUT P2, PT, PT, PT, PT, 0x80, 0x8 ;  /* 0x000000000008781c */ /* 0x000fe20003f4f070 */
[----:B------:R-:W-:Y:S01]  /*2dc0*/  ULEA UR9, UR18, UR6, 0x3 ;  /* 0x0000000612097291 */ /* 0x000fe2000f8e18ff */
[----:B------:R-:W-:Y:S02]  /*2dd0*/  PRMT R3, RZ, 0x654, R3 ;  /* 0x00000654ff037816 */ /* 0x000fe40000000003 */
[----:B-1----:R-:W1:Y:S01]  /*2de0*/  LDS.128 R4, [R4+0xe0] ;  /* 0x0000e00004047984 */ /* 0x002e620000000c00 */
[----:B------:R-:W-:Y:S02]  /*2df0*/  @P0 SHF.L.U32 R2, R8, 0x1f, RZ ;  /* 0x0000001f08020819 */ /* 0x000fe400000006ff */
[----:B------:R-:W-:Y:S01]  /*2e00*/  SHF.L.U32 R0, R11, 0x1f, RZ ;  /* 0x0000001f0b007819 */ /* 0x000fe200000006ff */
[----:B------:R-:W-:Y:S01]  /*2e10*/  @!PT LDS RZ, [RZ] ;  /* 0x00000000fffff984 */ /* 0x000fe20000000800 */
[----:B------:R-:W-:Y:S01]  /*2e20*/  @!PT LDS RZ, [RZ] ;  /* 0x00000000fffff984 */ /* 0x000fe20000000800 */
[----:B------:R-:W-:Y:S01]  /*2e30*/  @!PT LDS RZ, [RZ] ;  /* 0x00000000fffff984 */ /* 0x000fe20000000800 */
[----:B------:R-:W-:Y:S01]  /*2e40*/  @!PT LDS RZ, [RZ] ;  /* 0x00000000fffff984 */ /* 0x000fe20000000800 */
[----:B------:R2:W-:Y:S06]  /*2e50*/  MEMBAR.ALL.CTA ;  /* 0x0000000000007992 */ /* 0x0005ec0000008000 */
[----:B--2---:R-:W2:Y:S02]  /*2e60*/  FENCE.VIEW.ASYNC.S ;  /* 0x00000000000073c6 */ /* 0x004ea40000000000 */
[----:B--2---:R2:W-:Y:S01]  /*2e70*/  SYNCS.ARRIVE.TRANS64.RED.A1T0 RZ, [R3+URZ], RZ ;  /* 0x000000ff03ff79a7 */ /* 0x0045e200081004ff */
[----:B------:R2:W4:Y:S01]  /*2e80*/  @P0 SYNCS.PHASECHK.TRANS64.TRYWAIT P2, [UR4], R2 ;  /* 0x00000002ff0005a7 */ /* 0x0005220008041104 */
[----:B-1----:R-:W-:Y:S01]  /*2e90*/  LOP3.LUT P1, RZ, R6, 0x1, RZ, 0xc0, !PT ;  /* 0x0000000106ff7812 */ /* 0x002fe2000782c0ff */
[----:B------:R-:W1:Y:S02]  /*2ea0*/  SYNCS.PHASECHK.TRANS64.TRYWAIT P0, [UR9+0x90], R0 ;  /* 0x00009000ff0075a7 */ /* 0x000e640008001109 */
[----:B-12-4-:R-:W-:Y:S10]  /*2eb0*/  @!P0 BRA `(.L_x_52) ;  /* 0x0000004000e88947 */ /* 0x016ff40003800000 */
.L_x_116:
[----:B------:R-:W-:Y:S01]  /*2ec0*/  IADD3 R10, PT, PT, R10, 0x1, RZ ;  /* 0x000000010a0a7810 */ /* 0x000fe20007ffe0ff */
[----:B------:R-:W-:Y:S06]  /*2ed0*/  BRA.U !UP3, `(.L_x_53) ;  /* 0x000000010ba07547 */ /* 0x000fec000b800000 */
[----:B------:R-:W-:Y:S02]  /*2ee0*/  ULEA.HI UR8, UR18, UR18, URZ, 0x1 ;  /* 0x0000001212087291 */ /* 0x000fe4000f8f08ff */
[----:B------:R-:W-:Y:S02]  /*2ef0*/  UPLOP3.LUT UP4, UPT, UPT, UPT, UPT, 0x40, 0x4 ;  /* 0x000000000004789c */ /* 0x000fe40003f8e870 */
[----:B------:R-:W-:Y:S02]  /*2f00*/  USHF.L.U32 UR4, UR8, 0x6, URZ ;  /* 0x0000000608047899 */ /* 0x000fe400080006ff */
[----:B------:R-:W-:Y:S02]  /*2f10*/  ULOP3.LUT UR8, UR8, 0xffe, URZ, 0xc0, !UPT ;  /* 0x00000ffe08087892 */ /* 0x000fe4000f8ec0ff */
[----:B------:R-:W-:Y:S02]  /*2f20*/  ULOP3.LUT UR4, UR4, 0xffffff80, URZ, 0xc0, !UPT ;  /* 0xffffff8004047892 */ /* 0x000fe4000f8ec0ff */
[----:B------:R-:W-:-:S02]  /*2f30*/  UIADD3 UR8, UPT, UPT, -UR8, UR18, URZ ;  /* 0x0000001208087290 */ /* 0x000fc4000fffe1ff */
[----:B------:R-:W-:Y:S01]  /*2f40*/  UIADD3 UR4, UPT, UPT, UR19, UR4, URZ ;  /* 0x0000000413047290 */ /* 0x000fe2000fffe0ff */
[----:B------:R-:W-:Y:S01]  /*2f50*/  UMOV UR16, UR10 ;  /* 0x0000000a00107c82 */ /* 0x000fe20008000000 */
[----:B------:R-:W-:Y:S02]  /*2f60*/  UMOV UR15, UR5 ;  /* 0x00000005000f7c82 */ /* 0x000fe40008000000 */
[----:B------:R-:W-:Y:S01]  /*2f70*/  ULEA UR8, UR8, UR4, 0x14 ;  /* 0x0000000408087291 */ /* 0x000fe2000f8ea0ff */
[----:B------:R-:W-:-:S11]  /*2f80*/  UMOV UR14, UR17 ;  /* 0x00000011000e7c82 */ /* 0x000fd60008000000 */
.L_x_56:
[----:B------:R-:W-:Y:S02]  /*2f90*/  UIADD3 UR16, UPT, UPT, UR16, 0x1, URZ ;  /* 0x0000000110107890 */ /* 0x000fe4000fffe0ff */
[----:B--2---:R-:W-:Y:S02]  /*2fa0*/  ULEA UR7, UR14, UR6, 0x3 ;  /* 0x000000060e077291 */ /* 0x004fe4000f8e18ff */
[----:B------:R-:W-:Y:S01]  /*2fb0*/  UISETP.NE.AND UP0, UPT, UR16, URZ, UPT ;  /* 0x000000ff1000728c */ /* 0x000fe2000bf05270 */
[----:B----4-:R-:W-:Y:S10]  /*2fc0*/  @P2 BRA `(.L_x_54) ;  /* 0x00000000000c2947 */ /* 0x010ff40003800000 */
[----:B-1----:R-:W-:Y:S04]  /*2fd0*/  SHF.L.U32 R3, R8, 0x1f, RZ ;  /* 0x0000001f08037819 */ /* 0x002fe800000006ff */
[----:B------:R-:W1:Y:S02]  /*2fe0*/  SYNCS.PHASECHK.TRANS64.TRYWAIT P0, [UR7], R3 ;  /* 0x00000003ff0075a7 */ /* 0x000e640008001107 */
[----:B-1----:R-:W-:Y:S05]  /*2ff0*/  @!P0 BRA `(.L_x_55) ;  /* 0x0000004000b08947 */ /* 0x002fea0003800000 */
.L_x_54:
[----:B------:R-:W-:Y:S01]  /*3000*/  UISETP.NE.AND UP1, UPT, UR15, 0x1, UPT ;  /* 0x000000010f00788c */ /* 0x000fe2000bf25270 */
[----:B------:R-:W-:Y:S01]  /*3010*/  PLOP3.LUT P2, PT, PT, PT, PT, 0x80, 0x8 ;  /* 0x000000000008781c */ /* 0x000fe20003f4f070 */
[----:B------:R-:W-:Y:S02]  /*3020*/  UIADD3 UR17, UPT, UPT, UR14, 0x1, URZ ;  /* 0x000000010e117890 */ /* 0x000fe4000fffe0ff */
[----:B------:R-:W-:Y:S02]  /*3030*/  ULEA UR22, UR14, UR12, 0x8 ;  /* 0x0000000c0e167291 */ /* 0x000fe4000f8e40ff */
[----:B------:R-:W-:Y:S01]  /*3040*/  UISETP.NE.AND UP2, UPT, UR17, 0x2, UPT ;  /* 0x000000021100788c */ /* 0x000fe2000bf45270 */
[----:B------:R-:W-:Y:S01]  /*3050*/  PLOP3.LUT P0, PT, PT, PT, UP1, 0x80, 0x8 ;  /* 0x000000000008781c */ /* 0x000fe20003f0f018 */
[----:B------:R-:W-:Y:S02]  /*3060*/  ULEA UR24, UR14, UR11, 0x7 ;  /* 0x0000000b0e187291 */ /* 0x000fe4000f8e38ff */
[----:B------:R-:W-:Y:S02]  /*3070*/  USEL UR13, URZ, 0x1, UP2 ;  /* 0x00000001ff0d7887 */ /* 0x000fe40009000000 */
[----:B------:R-:W-:Y:S02]  /*3080*/  USEL UR17, UR17, URZ, UP2 ;  /* 0x000000ff11117287 */ /* 0x000fe40009000000 */
[----:B------:R-:W-:Y:S02]  /*3090*/  UIADD3 UR7, UPT, UPT, UR7, 0x10, URZ ;  /* 0x0000001007077890 */ /* 0x000fe4000fffe0ff */
[----:B------:R-:W-:Y:S01]  /*30a0*/  @UP1 ULEA UR4, UR17, UR6, 0x3 ;  /* 0x0000000611041291 */ /* 0x000fe2000f8e18ff */
[----:B------:R-:W-:Y:S01]  /*30b0*/  LOP3.LUT R8, R8, UR13, RZ, 0x3c, !PT ;  /* 0x0000000d08087c12 */ /* 0x000fe2000f8e3cff */
[----:B------:R-:W-:Y:S01]  /*30c0*/  UMOV UR23, 0xc0004010 ;  /* 0xc000401000177882 */ /* 0x000fe20000000000 */
[----:B------:R-:W-:Y:S01]  /*30d0*/  UMOV UR25, 0xc0004010 ;  /* 0xc000401000197882 */ /* 0x000fe20000000000 */
[----:B------:R-:W-:Y:S01]  /*30e0*/  UIADD3 UR15, UPT, UPT, UR15, -0x1, URZ ;  /* 0xffffffff0f0f7890 */ /* 0x000fe2000fffe0ff */
[----:B-1----:R-:W-:Y:S01]  /*30f0*/  @P0 SHF.L.U32 R0, R8, 0x1f, RZ ;  /* 0x0000001f08000819 */ /* 0x002fe200000006ff */
[----:B------:R-:W-:Y:S03]  /*3100*/  UMOV UR14, UR17 ;  /* 0x00000011000e7c82 */ /* 0x000fe60008000000 */
[----:B------:R2:W4:Y:S01]  /*3110*/  @P0 SYNCS.PHASECHK.TRANS64.TRYWAIT P2, [UR4], R0 ;  /* 0x00000000ff0005a7 */ /* 0x0005220008041104 */
[----:B------:R2:W-:Y:S01]  /*3120*/  UTCQMMA gdesc[UR24], gdesc[UR22], tmem[UR8], tmem[UR20], idesc[UR21], UP4 ;  /* 0x00ff1416180075ea */ /* 0x0005e2000a000308 */
[----:B------:R-:W-:Y:S01]  /*3130*/  UPLOP3.LUT UP4, UPT, UPT, UPT, UPT, 0x80, 0x8 ;  /* 0x000000000008789c */ /* 0x000fe20003f8f070 */
[----:B------:R2:W-:Y:S01]  /*3140*/  UTCBAR [UR7], URZ ;  /* 0x000000ff070073e9 */ /* 0x0005e200080000ff */
[----:B------:R-:W-:Y:S09]  /*3150*/  BRA.U UP0, `(.L_x_56) ;  /* 0xfffffffd008c7547 */ /* 0x000ff2000b83ffff */
.L_x_53:
[----:B------:R-:W-:Y:S01]  /*3160*/  UIADD3 UR18, UPT, UPT, UR18, 0x1, URZ ;  /* 0x0000000112127890 */ /* 0x000fe2000fffe0ff */
[C---:B------:R-:W-:Y:S01]  /*3170*/  ISETP.NE.AND P0, PT, R10.reuse, 0x2, PT ;  /* 0x000000020a00780c */ /* 0x040fe20003f05270 */
[----:B------:R-:W-:Y:S02]  /*3180*/  UIADD3 UR9, UPT, UPT, UR9, 0x70, URZ ;  /* 0x0000007009097890 */ /* 0x000fe4000fffe0ff */
[----:B------:R-:W-:Y:S01]  /*3190*/  UISETP.NE.AND UP0, UPT, UR18, 0x4, UPT ;  /* 0x000000041200788c */ /* 0x000fe2000bf05270 */
[----:B-12---:R-:W-:Y:S02]  /*31a0*/  SEL R0, RZ, 0x1, P0 ;  /* 0x00000001ff007807 */ /* 0x006fe40000000000 */
[----:B------:R-:W-:Y:S01]  /*31b0*/  SEL R10, R10, RZ, P0 ;  /* 0x000000ff0a0a7207 */ /* 0x000fe20000000000 */
[----:B------:R-:W-:Y:S01]  /*31c0*/  USEL UR4, URZ, 0x1, UP0 ;  /* 0x00000001ff047887 */ /* 0x000fe20008000000 */
[----:B------:R-:W-:Y:S01]  /*31d0*/  LOP3.LUT R9, R9, R0, RZ, 0x3c, !PT ;  /* 0x0000000009097212 */ /* 0x000fe200078e3cff */
[----:B------:R-:W-:Y:S01]  /*31e0*/  USEL UR18, UR18, URZ, UP0 ;  /* 0x000000ff12127287 */ /* 0x000fe20008000000 */
[----:B------:R1:W-:Y:S03]  /*31f0*/  UTCBAR [UR9], URZ ;  /* 0x000000ff090073e9 */ /* 0x0003e600080000ff */
[----:B------:R-:W-:Y:S01]  /*3200*/  LOP3.LUT R11, R11, UR4, RZ, 0x3c, !PT ;  /* 0x000000040b0b7c12 */ /* 0x000fe2000f8e3cff */
[----:B------:R-:W-:Y:S07]  /*3210*/  @P1 BRA `(.L_x_57) ;  /* 0xfffffff800c41947 */ /* 0x000fee000383ffff */
[----:B------:R-:W2:Y:S01]  /*3220*/  S2UR UR4, SR_CgaCtaId ;  /* 0x00000000000479c3 */ /* 0x000ea20000008800 */
[----:B------:R-:W-:Y:S01]  /*3230*/  ELECT P0, URZ, PT ;  /* 0x0000000000ff782f */ /* 0x000fe20003800000 */
[----:B------:R-:W-:Y:S01]  /*3240*/  IMAD.MOV.U32 R0, RZ, RZ, 0x1 ;  /* 0x00000001ff007424 */ /* 0x000fe200078e00ff */
[----:B------:R-:W-:Y:S01]  /*3250*/  UIADD3 UR6, UPT, UPT, UR6, 0x90, URZ ;  /* 0x0000009006067890 */ /* 0x000fe2000fffe0ff */
[----:B------:R-:W-:Y:S01]  /*3260*/  SHF.L.U32 R3, R11, 0x1f, RZ ;  /* 0x0000001f0b037819 */ /* 0x000fe200000006ff */
[----:B------:R-:W-:-:S03]  /*3270*/  UMOV UR5, 0x40 ;  /* 0x0000004000057882 */ /* 0x000fc60000000000 */
[----:B------:R-:W-:Y:S01]  /*3280*/  UVIRTCOUNT.DEALLOC.SMPOOL 0x80 ;  /* 0x000000800000784c */ /* 0x000fe20000000000 */
[----:B--2---:R-:W-:Y:S02]  /*3290*/  ULEA UR4, UR4, UR5, 0x18 ;  /* 0x0000000504047291 */ /* 0x004fe4000f8ec0ff */
[----:B------:R-:W-:-:S07]  /*32a0*/  ULEA UR5, UR18, UR6, 0x3 ;  /* 0x0000000612057291 */ /* 0x000fce000f8e18ff */
[----:B------:R2:W-:Y:S02]  /*32b0*/  @P0 STS.U8 [UR4+0x1c], R0 ;  /* 0x00001c00ff000988 */ /* 0x0005e40008000004 */
[----:B------:R-:W3:Y:S02]  /*32c0*/  SYNCS.PHASECHK.TRANS64.TRYWAIT P0, [UR5], R3 ;  /* 0x00000003ff0075a7 */ /* 0x000ee40008001105 */
[----:B--23--:R-:W-:Y:S05]  /*32d0*/  @!P0 BRA `(.L_x_58) ;  /* 0x0000004000108947 */ /* 0x00cfea0003800000 */
.L_x_119:
[----:B------:R-:W-:-:S04]  /*32e0*/  UIADD3 UR7, UPT, UPT, UR18, 0x1, URZ ;  /* 0x0000000112077890 */ /* 0x000fc8000fffe0ff */
[----:B------:R-:W-:-:S04]  /*32f0*/  UISETP.NE.AND UP0, UPT, UR7, 0x4, UPT ;  /* 0x000000040700788c */ /* 0x000fc8000bf05270 */
[----:B------:R-:W-:Y:S02]  /*3300*/  USEL UR8, URZ, 0x1, UP0 ;  /* 0x00000001ff087887 */ /* 0x000fe40008000000 */
[----:B------:R-:W-:-:S04]  /*3310*/  USEL UR7, UR7, URZ, UP0 ;  /* 0x000000ff07077287 */ /* 0x000fc80008000000 */
[----:B------:R-:W-:Y:S01]  /*3320*/  ULEA UR5, UR7, UR6, 0x3 ;  /* 0x0000000607057291 */ /* 0x000fe2000f8e18ff */
[----:B------:R-:W-:-:S04]  /*3330*/  LOP3.LUT R2, R11, UR8, RZ, 0x3c, !PT ;  /* 0x000000080b027c12 */ /* 0x000fc8000f8e3cff */
[----:B--2---:R-:W-:-:S04]  /*3340*/  SHF.L.U32 R3, R2, 0x1f, RZ ;  /* 0x0000001f02037819 */ /* 0x004fc800000006ff */
[----:B------:R-:W2:Y:S02]  /*3350*/  SYNCS.PHASECHK.TRANS64.TRYWAIT P0, [UR5], R3 ;  /* 0x00000003ff0075a7 */ /* 0x000ea40008001105 */
[----:B--2---:R-:W-:Y:S05]  /*3360*/  @!P0 BRA `(.L_x_59) ;  /* 0x0000004000048947 */ /* 0x004fea0003800000 */
.L_x_121:
        /* <DEDUP_REMOVED lines=9> */
.L_x_123:
[----:B------:R-:W-:-:S04]  /*3400*/  UIADD3 UR7, UPT, UPT, UR7, 0x1, URZ ;  /* 0x0000000107077890 */ /* 0x000fc8000fffe0ff */
[----:B------:R-:W-:-:S04]  /*3410*/  UISETP.NE.AND UP0, UPT, UR7, 0x4, UPT ;  /* 0x000000040700788c */ /* 0x000fc8000bf05270 */
[----:B------:R-:W-:Y:S02]  /*3420*/  USEL UR5, URZ, 0x1, UP0 ;  /* 0x00000001ff057887 */ /* 0x000fe40008000000 */
[----:B------:R-:W-:-:S04]  /*3430*/  USEL UR7, UR7, URZ, UP0 ;  /* 0x000000ff07077287 */ /* 0x000fc80008000000 */
[----:B------:R-:W-:Y:S01]  /*3440*/  ULEA UR7, UR7, UR6, 0x3 ;  /* 0x0000000607077291 */ /* 0x000fe2000f8e18ff */
[----:B--2---:R-:W-:-:S04]  /*3450*/  LOP3.LUT R3, R2, UR5, RZ, 0x3c, !PT ;  /* 0x0000000502037c12 */ /* 0x004fc8000f8e3cff */
[----:B------:R-:W-:-:S04]  /*3460*/  SHF.L.U32 R3, R3, 0x1f, RZ ;  /* 0x0000001f03037819 */ /* 0x000fc800000006ff */
[----:B------:R-:W2:Y:S02]  /*3470*/  SYNCS.PHASECHK.TRANS64.TRYWAIT P0, [UR7], R3 ;  /* 0x00000003ff0075a7 */ /* 0x000ea40008001107 */
[----:B--2---:R-:W-:Y:S05]  /*3480*/  @!P0 BRA `(.L_x_61) ;  /* 0x0000003c00ec8947 */ /* 0x004fea0003800000 */
.L_x_125:
[----:B------:R-:W-:Y:S01]  /*3490*/  NOP ;  /* 0x0000000000007918 */ /* 0x000fe20000000000 */
[----:B--2---:R-:W2:Y:S01]  /*34a0*/  LDS R0, [UR4+0x14] ;  /* 0x00001404ff007984 */ /* 0x004ea20008000800 */
[----:B------:R-:W-:Y:S01]  /*34b0*/  ULOP3.LUT UR6, UR19, 0xffff, URZ, 0xc0, !UPT ;  /* 0x0000ffff13067892 */ /* 0x000fe2000f8ec0ff */
[----:B------:R-:W-:Y:S01]  /*34c0*/  UMOV UR8, 0xffff ;  /* 0x0000ffff00087882 */ /* 0x000fe20000000000 */
[----:B------:R-:W-:Y:S02]  /*34d0*/  UMOV UR5, 0x1 ;  /* 0x0000000100057882 */ /* 0x000fe40000000000 */
[----:B------:R-:W-:-:S04]  /*34e0*/  USHF.R.U32.HI UR6, URZ, 0x5, UR6 ;  /* 0x00000005ff067899 */ /* 0x000fc80008011606 */
[----:B------:R-:W-:Y:S02]  /*34f0*/  USHF.L.U32 UR8, UR8, UR6, URZ ;  /* 0x0000000608087299 */ /* 0x000fe400080006ff */
[----:B------:R-:W-:-:S04]  /*3500*/  USHF.L.U32 UR5, UR5, UR6, URZ ;  /* 0x0000000605057299 */ /* 0x000fc800080006ff */
[----:B--2---:R-:W-:-:S04]  /*3510*/  LOP3.LUT R0, R0, UR8, RZ, 0xc0, !PT ;  /* 0x0000000800007c12 */ /* 0x004fc8000f8ec0ff */
[----:B------:R-:W-:-:S13]  /*3520*/  ISETP.NE.AND P0, PT, R0, UR8, PT ;  /* 0x0000000800007c0c */ /* 0x000fda000bf05270 */
[----:B------:R-:W-:Y:S05]  /*3530*/  @P0 BRA `(.L_x_62) ;  /* 0x0000000000580947 */ /* 0x000fea0003800000 */
[----:B------:R-:W2:Y:S02]  /*3540*/  LDS R0, [UR4+0x18] ;  /* 0x00001804ff007984 */ /* 0x000ea40008000800 */
[----:B--2---:R-:W-:-:S04]  /*3550*/  LOP3.LUT R0, R0, UR5, RZ, 0xc0, !PT ;  /* 0x0000000500007c12 */ /* 0x004fc8000f8ec0ff */
[----:B------:R-:W-:-:S13]  /*3560*/  ISETP.NE.AND P0, PT, R0, UR5, PT ;  /* 0x0000000500007c0c */ /* 0x000fda000bf05270 */
[----:B------:R-:W-:Y:S05]  /*3570*/  @P0 BRA `(.L_x_63) ;  /* 0x00000000003c0947 */ /* 0x000fea0003800000 */
[----:B------:R-:W2:Y:S01]  /*3580*/  S2R R2, SR_LANEID ;  /* 0x0000000000027919 */ /* 0x000ea20000000000 */
[----:B------:R-:W-:Y:S01]  /*3590*/  ULOP3.LUT UR8, URZ, UR8, URZ, 0x33, !UPT ;  /* 0x00000008ff087292 */ /* 0x000fe2000f8e33ff */
[----:B------:R-:W-:Y:S01]  /*35a0*/  LOP3.LUT R4, RZ, UR5, RZ, 0x33, !PT ;  /* 0x00000005ff047c12 */ /* 0x000fe2000f8e33ff */
[----:B------:R-:W-:Y:S02]  /*35b0*/  VOTEU.ANY UR7, UPT, PT ;  /* 0x0000000000077886 */ /* 0x000fe400038e0100 */
[----:B------:R-:W-:Y:S01]  /*35c0*/  UFLO.U32 UR7, UR7 ;  /* 0x00000007000772bd */ /* 0x000fe200080e0000 */
[----:B------:R-:W3:Y:S01]  /*35d0*/  REDUX UR5, R4 ;  /* 0x00000000040573c4 */ /* 0x000ee20000000000 */
[----:B------:R-:W-:-:S06]  /*35e0*/  IMAD.U32 R0, RZ, RZ, UR8 ;  /* 0x00000008ff007e24 */ /* 0x000fcc000f8e00ff */
[----:B------:R1:W-:Y:S01]  /*35f0*/  UTCATOMSWS.AND URZ, UR8 ;  /* 0x0000000800ff79e3 */ /* 0x0003e20008000000 */
[----:B------:R-:W4:Y:S01]  /*3600*/  REDUX UR6, R0 ;  /* 0x00000000000673c4 */ /* 0x000f220000000000 */
[----:B--2---:R-:W-:Y:S01]  /*3610*/  ISETP.EQ.U32.AND P0, PT, R2, UR7, PT ;  /* 0x0000000702007c0c */ /* 0x004fe2000bf02070 */
[----:B---3--:R-:W-:Y:S01]  /*3620*/  IMAD.U32 R2, RZ, RZ, UR5 ;  /* 0x00000005ff027e24 */ /* 0x008fe2000f8e00ff */
[----:B----4-:R-:W-:-:S11]  /*3630*/  MOV R3, UR6 ;  /* 0x0000000600037c02 */ /* 0x010fd60008000f00 */
[----:B------:R1:W-:Y:S04]  /*3640*/  @P0 ATOMS.AND RZ, [UR4+0x14], R3 ;  /* 0x00001403ffff098c */ /* 0x0003e8000a800004 */
[----:B------:R1:W-:Y:S01]  /*3650*/  @P0 ATOMS.AND RZ, [UR4+0x18], R2 ;  /* 0x00001802ffff098c */ /* 0x0003e2000a800004 */
[----:B------:R-:W-:Y:S05]  /*3660*/  BRA `(.L_x_64) ;  /* 0x0000000000147947 */ /* 0x000fea0003800000 */
.L_x_63:
[----:B------:R-:W-:Y:S02]  /*3670*/  MOV R2, 0x3690 ;  /* 0x0000369000027802 */ /* 0x000fe40000000f00 */
[----:B-1--45:R-:W-:Y:S05]  /*3680*/  CALL.REL.NOINC `($__internal_0_$__cuda_sm10x_tcgen05_guardrail_trap_col_being_dealloced_not_returned_by_alloc) ;  /* 0x0000004000487944 */ /* 0x032fea0003c00000 */
[----:B------:R-:W-:Y:S05]  /*3690*/  BRA `(.L_x_64) ;  /* 0x0000000000087947 */ /* 0x000fea0003800000 */
.L_x_62:
[----:B------:R-:W-:Y:S02]  /*36a0*/  MOV R2, 0x36c0 ;  /* 0x000036c000027802 */ /* 0x000fe40000000f00 */
[----:B-1--45:R-:W-:Y:S05]  /*36b0*/  CALL.REL.NOINC `($__internal_2_$__cuda_sm10x_tcgen05_guardrail_trap_unallocated_columns_being_dealloced) ;  /* 0x0000004000547944 */ /* 0x032fea0003c00000 */
.L_x_64:
[----:B------:R-:W-:Y:S01]  /*36c0*/  NOP ;  /* 0x0000000000007918 */ /* 0x000fe20000000000 */
[----:B-1----:R-:W-:Y:S05]  /*36d0*/  EXIT ;  /* 0x000000000000794d */ /* 0x002fea0003800000 */
.L_x_46:
[----:B------:R-:W-:-:S09]  /*36e0*/  UISETP.NE.OR UP2, UPT, UR8, 0x3, !UP2 ;  /* 0x000000030800788c */ /* 0x000fd2000d745670 */
[----:B------:R-:W-:Y:S05]  /*36f0*/  BRA.U UP2, `(.L_x_65) ;  /* 0x0000000d02407547 */ /* 0x000fea000b800000 */
[----:B------:R-:W1:Y:S01]  /*3700*/  LDC R0, c[0x0][0xb30] ;  /* 0x0002cc00ff007b82 */ /* 0x000e620000000800 */
[----:B------:R-:W2:Y:S01]  /*3710*/  LDCU.64 UR8, c[0x0][0x888] ;  /* 0x00011100ff0877ac */ /* 0x000ea20008000a00 */
[----:B------:R-:W-:Y:S02]  /*3720*/  HFMA2 R29, -RZ, RZ, 0, 0 ;  /* 0x00000000ff1d7431 */ /* 0x000fe400000001ff */
[----:B------:R-:W-:Y:S01]  /*3730*/  IMAD.MOV.U32 R31, RZ, RZ, 0x1 ;  /* 0x00000001ff1f7424 */ /* 0x000fe200078e00ff */
[----:B------:R-:W-:Y:S01]  /*3740*/  MOV R23, 0x1000 ;  /* 0x0000100000177802 */ /* 0x000fe20000000f00 */
[----:B------:R-:W4:Y:S01]  /*3750*/  LDCU.64 UR4, c[0x0][0x890] ;  /* 0x00011200ff0477ac */ /* 0x000f220008000a00 */
[----:B------:R-:W-:Y:S01]  /*3760*/  IMAD.MOV.U32 R30, RZ, RZ, RZ ;  /* 0x000000ffff1e7224 */ /* 0x000fe200078e00ff */
[----:B------:R-:W3:Y:S01]  /*3770*/  LDC R19, c[0x0][0x370] ;  /* 0x0000dc00ff137b82 */ /* 0x000ee20000000800 */
[----:B------:R-:W-:Y:S01]  /*3780*/  UMOV UR7, 0x400 ;  /* 0x0000040000077882 */ /* 0x000fe20000000000 */
[----:B------:R-:W-:-:S02]  /*3790*/  UPLOP3.LUT UP1, UPT, UPT, UPT, UPT, 0x40, 0x4 ;  /* 0x000000000004789c */ /* 0x000fc40003f2e870 */
[----:B------:R-:W-:-:S04]  /*37a0*/  ULEA UR7, UR37, UR7, 0x18 ;  /* 0x0000000725077291 */ /* 0x000fc8000f8ec0ff */
[----:B------:R-:W3:Y:S01]  /*37b0*/  LDC R2, c[0x0][0xb0c] ;  /* 0x0002c300ff027b82 */ /* 0x000ee20000000800 */
[----:B------:R-:W-:Y:S02]  /*37c0*/  UIADD3 UR13, UPT, UPT, UR7, 0x28, URZ ;  /* 0x00000028070d7890 */ /* 0x000fe4000fffe0ff */
[----:B--2---:R-:W-:Y:S02]  /*37d0*/  UISETP.NE.U32.AND UP2, UPT, UR8, URZ, UPT ;  /* 0x000000ff0800728c */ /* 0x004fe4000bf45070 */
[----:B------:R-:W-:Y:S02]  /*37e0*/  UIADD3 UR17, UPT, UPT, UR7, 0x20, URZ ;  /* 0x0000002007117890 */ /* 0x000fe4000fffe0ff */
[----:B----4-:R-:W-:Y:S01]  /*37f0*/  UISETP.NE.U32.AND UP3, UPT, UR4, URZ, UPT ;  /* 0x000000ff0400728c */ /* 0x010fe2000bf65070 */
[----:B------:R-:W2:Y:S01]  /*3800*/  LDC R18, c[0x0][0xb20] ;  /* 0x0002c800ff127b82 */ /* 0x000ea20000000800 */
[----:B-1----:R-:W-:Y:S01]  /*3810*/  ISETP.NE.AND P1, PT, R0, 0x1, PT ;  /* 0x000000010000780c */ /* 0x002fe20003f25270 */
[----:B------:R-:W-:-:S02]  /*3820*/  UISETP.NE.AND.EX UP2, UPT, UR9, URZ, UPT, UP2 ;  /* 0x000000ff0900728c */ /* 0x000fc4000bf45320 */
[----:B------:R-:W-:Y:S02]  /*3830*/  UPRMT UR13, UR37, 0x654, UR13 ;  /* 0x00000654250d7896 */ /* 0x000fe4000800000d */
[----:B------:R-:W-:Y:S02]  /*3840*/  UISETP.NE.AND.EX UP3, UPT, UR5, URZ, UPT, UP3 ;  /* 0x000000ff0500728c */ /* 0x000fe4000bf65330 */
[----:B------:R-:W1:Y:S08]  /*3850*/  LDC.64 R32, c[0x0][0x348] ;  /* 0x0000d200ff207b82 */ /* 0x000e700000000a00 */
[----:B------:R-:W4:Y:S08]  /*3860*/  LDC.64 R16, c[0x0][0xb10] ;  /* 0x0002c400ff107b82 */ /* 0x000f300000000a00 */
[----:B------:R-:W1:Y:S08]  /*3870*/  LDC.64 R6, c[0x0][0xb18] ;  /* 0x0002c600ff067b82 */ /* 0x000e700000000a00 */
[----:B------:R-:W1:Y:S08]  /*3880*/  LDC.64 R4, c[0x0][0xb28] ;  /* 0x0002ca00ff047b82 */ /* 0x000e700000000a00 */
[----:B--23--:R-:W1:Y:S02]  /*3890*/  LDC R22, c[0x0][0x374] ;  /* 0x0000dd00ff167b82 */ /* 0x00ce640000000800 */
.L_x_74:
[C---:B------:R-:W-:Y:S02]  /*38a0*/  LEA R0, R30.reuse, UR7, 0x3 ;  /* 0x000000071e007c11 */ /* 0x040fe4000f8e18ff */
[----:B------:R-:W-:Y:S02]  /*38b0*/  SHF.L.U32 R3, R29, 0x1f, RZ ;  /* 0x0000001f1d037819 */ /* 0x000fe400000006ff */
[----:B------:R-:W-:Y:S02]  /*38c0*/  LEA R24, R30, UR7, 0x4 ;  /* 0x000000071e187c11 */ /* 0x000fe4000f8e20ff */
[----:B--2---:R-:W2:Y:S02]  /*38d0*/  SYNCS.PHASECHK.TRANS64.TRYWAIT P0, [R0+URZ+0x50], R3 ;  /* 0x00005003000075a7 */ /* 0x004ea400080011ff */
[----:B--2---:R-:W-:Y:S05]  /*38e0*/  @!P0 BRA `(.L_x_66) ;  /* 0x0000003800ec8947 */ /* 0x004fea0003800000 */
.L_x_126:
[----:B------:R-:W-:Y:S01]  /*38f0*/  ISETP.GE.AND P0, PT, R40, 0x1, PT ;  /* 0x000000012800780c */ /* 0x000fe20003f06270 */
[----:B------:R-:W3:Y:S01]  /*3900*/  LDS.128 R24, [R24+0xe0] ;  /* 0x0000e00018187984 */ /* 0x000ee20000000c00 */
[----:B--2---:R-:W-:Y:S01]  /*3910*/  VIADD R0, R0, 0x60 ;  /* 0x0000006000007836 */ /* 0x004fe20000000000 */
[----:B------:R-:W-:Y:S01]  /*3920*/  @!PT LDS RZ, [RZ] ;  /* 0x00000000fffff984 */ /* 0x000fe20000000800 */
[----:B------:R-:W-:Y:S01]  /*3930*/  @!PT LDS RZ, [RZ] ;  /* 0x00000000fffff984 */ /* 0x000fe20000000800 */
[----:B------:R-:W-:Y:S01]  /*3940*/  @!PT LDS RZ, [RZ] ;  /* 0x00000000fffff984 */ /* 0x000fe20000000800 */
[----:B------:R-:W-:Y:S01]  /*3950*/  @!PT LDS RZ, [RZ] ;  /* 0x00000000fffff984 */ /* 0x000fe20000000800 */
[----:B------:R2:W-:Y:S06]  /*3960*/  MEMBAR.ALL.CTA ;  /* 0x0000000000007992 */ /* 0x0005ec0000008000 */
[----:B--2---:R-:W2:Y:S01]  /*3970*/  FENCE.VIEW.ASYNC.S ;  /* 0x00000000000073c6 */ /* 0x004ea20000000000 */
[----:B------:R-:W-:Y:S04]  /*3980*/  PRMT R0, RZ, 0x654, R0 ;  /* 0x00000654ff007816 */ /* 0x000fe80000000000 */
[----:B--2---:R2:W-:Y:S01]  /*3990*/  SYNCS.ARRIVE.TRANS64.RED.A1T0 RZ, [R0+URZ], RZ ;  /* 0x000000ff00ff79a7 */ /* 0x0045e200081004ff */
[----:B---3--:R-:W-:Y:S11]  /*39a0*/  LOP3.LUT P3, RZ, R26, 0x1, RZ, 0xc0, !PT ;  /* 0x000000011aff7812 */ /* 0x008ff6000786c0ff */
[----:B------:R-:W-:Y:S02]  /*39b0*/  @!UPT UIADD3 URZ, UPT, UPT, URZ, URZ, URZ ;  /* 0x000000fffffff290 */ /* 0x000fe4000fffe0ff */
[----:B------:R-:W-:Y:S02]  /*39c0*/  @P3 MOV R13, R24 ;  /* 0x00000018000d3202 */ /* 0x000fe40000000f00 */
[----:B------:R-:W-:Y:S01]  /*39d0*/  @P3 LOP3.LUT R8, R25, 0xffff, RZ, 0xc0, !PT ;  /* 0x0000ffff19083812 */ /* 0x000fe200078ec0ff */
[----:B--2---:R-:W-:Y:S06]  /*39e0*/  @!P0 BRA `(.L_x_67) ;  /* 0x0000000000a48947 */ /* 0x004fec0003800000 */
[----:B-1----:R-:W-:Y:S01]  /*39f0*/  IMAD.HI.U32 R35, R22, R7, RZ ;  /* 0x0000000716237227 */ /* 0x002fe200078e00ff */
[----:B------:R-:W-:Y:S02]  /*3a00*/  ISETP.NE.AND P0, PT, R6, 0x1, PT ;  /* 0x000000010600780c */ /* 0x000fe40003f05270 */
[----:B------:R-:W-:Y:S01]  /*3a10*/  ISETP.NE.AND P2, PT, R40, 0x1, PT ;  /* 0x000000012800780c */ /* 0x000fe20003f45270 */
[----:B----4-:R-:W-:Y:S01]  /*3a20*/  IMAD.HI.U32 R34, R19, R16, RZ ;  /* 0x0000001013227227 */ /* 0x010fe200078e00ff */
[----:B------:R-:W-:Y:S02]  /*3a30*/  SHF.R.U32.HI R35, RZ, R18, R35 ;  /* 0x00000012ff237219 */ /* 0x000fe40000011623 */
[----:B------:R-:W-:Y:S01]  /*3a40*/  ISETP.NE.AND P4, PT, R2, 0x1, PT ;  /* 0x000000010200780c */ /* 0x000fe20003f85270 */
[----:B------:R-:W-:Y:S01]  /*3a50*/  IMAD.HI.U32 R36, R13, R16, RZ ;  /* 0x000000100d247227 */ /* 0x000fe200078e00ff */
[----:B------:R-:W-:Y:S02]  /*3a60*/  SHF.R.U32.HI R34, RZ, R17, R34 ;  /* 0x00000011ff227219 */ /* 0x000fe40000011622 */
[----:B------:R-:W-:Y:S01]  /*3a70*/  SEL R3, R22, R35, !P0 ;  /* 0x0000002316037207 */ /* 0x000fe20004000000 */
[C---:B------:R-:W-:Y:S01]  /*3a80*/  IMAD.HI.U32 R35, R8.reuse, R7, RZ ;  /* 0x0000000708237227 */ /* 0x040fe200078e00ff */
[----:B------:R-:W-:Y:S02]  /*3a90*/  SEL R11, R19, R34, !P4 ;  /* 0x00000022130b7207 */ /* 0x000fe40006000000 */
[----:B------:R-:W-:Y:S01]  /*3aa0*/  SHF.R.U32.HI R36, RZ, R17, R36 ;  /* 0x00000011ff247219 */ /* 0x000fe20000011624 */
[----:B------:R-:W-:Y:S01]  /*3ab0*/  IMAD.HI.U32 R38, R3, R4, RZ ;  /* 0x0000000403267227 */ /* 0x000fe200078e00ff */
[----:B------:R-:W-:Y:S03]  /*3ac0*/  SHF.R.U32.HI R35, RZ, R18, R35 ;  /* 0x00000012ff237219 */ /* 0x000fe60000011623 */
[----:B------:R-:W-:Y:S01]  /*3ad0*/  IMAD.HI.U32 R34, R11, R4, RZ ;  /* 0x000000040b227227 */ /* 0x000fe200078e00ff */
[----:B------:R-:W-:Y:S02]  /*3ae0*/  @P2 SHF.R.U32.HI R3, RZ, R5, R38 ;  /* 0x00000005ff032219 */ /* 0x000fe40000011626 */
[----:B------:R-:W-:Y:S02]  /*3af0*/  SEL R9, R8, R35, !P0 ;  /* 0x0000002308097207 */ /* 0x000fe40004000000 */
[----:B------:R-:W-:Y:S01]  /*3b00*/  @P2 SHF.R.U32.HI R11, RZ, R5, R34 ;  /* 0x00000005ff0b2219 */ /* 0x000fe20000011622 */
[C---:B------:R-:W-:Y:S01]  /*3b10*/  IMAD R10, R40.reuse, R3, RZ ;  /* 0x00000003280a7224 */ /* 0x040fe200078e02ff */
[----:B------:R-:W-:Y:S01]  /*3b20*/  SEL R3, R13, R36, !P4 ;  /* 0x000000240d037207 */ /* 0x000fe20006000000 */
[C---:B------:R-:W-:Y:S03]  /*3b30*/  IMAD.HI.U32 R14, R9.reuse, R4, RZ ;  /* 0x00000004090e7227 */ /* 0x040fe600078e00ff */
[----:B------:R-:W-:Y:S01]  /*3b40*/  ISETP.GE.AND P0, PT, R9, R10, PT ;  /* 0x0000000a0900720c */ /* 0x000fe20003f06270 */
[C---:B------:R-:W-:Y:S01]  /*3b50*/  IMAD R12, R40.reuse, R11, RZ ;  /* 0x0000000b280c7224 */ /* 0x040fe200078e02ff */
[-C--:B------:R-:W-:Y:S04]  /*3b60*/  SHF.R.U32.HI R14, RZ, R5.reuse, R14 ;  /* 0x00000005ff0e7219 */ /* 0x080fe8000001160e */
[----:B------:R-:W-:Y:S02]  /*3b70*/  ISETP.GE.OR P0, PT, R3, R12, P0 ;  /* 0x0000000c0300720c */ /* 0x000fe40000706670 */
[----:B------:R-:W-:Y:S05]  /*3b80*/  SEL R15, R9, R14, !P2 ;  /* 0x0000000e090f7207 */ /* 0x000fea0005000000 */
[----:B------:R-:W-:Y:S04]  /*3b90*/  IMAD.MOV R14, RZ, RZ, -R15 ;  /* 0x000000ffff0e7224 */ /* 0x000fe800078e0a0f */
[----:B------:R-:W-:Y:S02]  /*3ba0*/  IMAD R14, R40, R14, R9 ;  /* 0x0000000e280e7224 */ /* 0x000fe400078e0209 */
[C---:B------:R-:W-:Y:S05]  /*3bb0*/  @!P0 IMAD.HI.U32 R10, R3.reuse, R4, RZ ;  /* 0x00000004030a8227 */ /* 0x040fea00078e00ff */
[----:B------:R-:W-:Y:S04]  /*3bc0*/  @!P0 SHF.R.U32.HI R10, RZ, R5, R10 ;  /* 0x00000005ff0a8219 */ /* 0x000fe8000001160a */
[----:B------:R-:W-:Y:S01]  /*3bd0*/  @!P0 SEL R0, R3, R10, !P2 ;  /* 0x0000000a03008207 */ /* 0x000fe20005000000 */
[----:B------:R-:W-:Y:S03]  /*3be0*/  IMAD.MOV R10, RZ, RZ, -R3 ;  /* 0x000000ffff0a7224 */ /* 0x000fe600078e0a03 */
[----:B------:R-:W-:Y:S01]  /*3bf0*/  @!P0 IADD3 R15, PT, PT, R15, -R0, RZ ;  /* 0x800000000f0f8210 */ /* 0x000fe20007ffe0ff */
[----:B------:R-:W-:Y:S01]  /*3c00*/  @!P0 IMAD R0, R11, R14, R0 ;  /* 0x0000000e0b008224 */ /* 0x000fe200078e0200 */
[----:B------:R-:W-:Y:S01]  /*3c10*/  IADD3 R11, PT, PT, -R9, RZ, RZ ;  /* 0x000000ff090b7210 */ /* 0x000fe20007ffe1ff */
[----:B------:R-:W-:Y:S02]  /*3c20*/  IMAD R13, R2, R10, R13 ;  /* 0x0000000a020d7224 */ /* 0x000fe400078e020d */
[----:B------:R-:W-:Y:S02]  /*3c30*/  @!P0 IMAD R9, R15, R40, R3 ;  /* 0x000000280f098224 */ /* 0x000fe400078e0203 */
[----:B------:R-:W-:Y:S02]  /*3c40*/  @!P0 IMAD.MOV.U32 R3, RZ, RZ, R0 ;  /* 0x000000ffff038224 */ /* 0x000fe400078e0000 */
[----:B------:R-:W-:Y:S02]  /*3c50*/  IMAD R8, R6, R11, R8 ;  /* 0x0000000b06087224 */ /* 0x000fe400078e0208 */
[----:B------:R-:W-:Y:S02]  /*3c60*/  IMAD R13, R3, R2, R13 ;  /* 0x00000002030d7224 */ /* 0x000fe400078e020d */
[----:B------:R-:W-:Y:S02]  /*3c70*/  IMAD R8, R9, R6, R8 ;  /* 0x0000000609087224 */ /* 0x000fe400078e0208 */
.L_x_67:
[----:B------:R-:W-:Y:S05]  /*3c80*/  BRA.U UP1, `(.L_x_68) ;  /* 0x0000000101107547 */ /* 0x000fea000b800000 */
[----:B------:R-:W-:Y:S04]  /*3c90*/  MOV R0, UR6 ;  /* 0x0000000600007c02 */ /* 0x000fe80008000f00 */
[----:B------:R-:W-:Y:S04]  /*3ca0*/  SHF.L.U32 R3, R0, 0x1f, RZ ;  /* 0x0000001f00037819 */ /* 0x000fe800000006ff */
[----:B------:R-:W2:Y:S02]  /*3cb0*/  SYNCS.PHASECHK.TRANS64.TRYWAIT P0, [UR7+0x48], R3 ;  /* 0x00004803ff0075a7 */ /* 0x000ea40008001107 */
[----:B--2---:R-:W-:Y:S05]  /*3cc0*/  @!P0 BRA `(.L_x_69) ;  /* 0x0000003800088947 */ /* 0x004fea0003800000 */
.L_x_68:
[----:B------:R-:W-:Y:S02]  /*3cd0*/  R2UR UR19, R21 ;  /* 0x00000000151372ca */ /* 0x000fe400000e0000 */
[----:B------:R-:W-:Y:S02]  /*3ce0*/  R2UR UR18, R20 ;  /* 0x00000000141272ca */ /* 0x000fe400000e0000 */
[----:B------:R-:W-:Y:S02]  /*3cf0*/  ISETP.NE.U32.AND P2, PT, RZ, UR4, PT ;  /* 0x00000004ff007c0c */ /* 0x000fe4000bf45070 */
[----:B------:R-:W-:Y:S02]  /*3d00*/  SHF.L.U32 R12, R31, 0x1f, RZ ;  /* 0x0000001f1f0c7819 */ /* 0x000fe400000006ff */
[----:B------:R-:W-:Y:S05]  /*3d10*/  ISETP.NE.AND.EX P2, PT, RZ, UR5, PT, P2 ;  /* 0x00000005ff007c0c */ /* 0x000fea000bf45320 */
[----:B------:R-:W-:Y:S02]  /*3d20*/  USHF.L.U32 UR19, UR19, 0x6, URZ ;  /* 0x0000000613137899 */ /* 0x000fe400080006ff */
[----:B------:R-:W-:Y:S01]  /*3d30*/  USHF.L.U32 UR18, UR18, 0x7, URZ ;  /* 0x0000000712127899 */ /* 0x000fe200080006ff */
[----:B------:R-:W-:Y:S11]  /*3d40*/  BRA.U !UP3, `(.L_x_70) ;  /* 0x000000010b347547 */ /* 0x000ff6000b800000 */
[----:B------:R-:W-:Y:S01]  /*3d50*/  UPLOP3.LUT UP0, UPT, UPT, UPT, UP2, 0x80, 0x8 ;  /* 0x000000000008789c */ /* 0x000fe20003f0f020 */
[----:B--2---:R-:W-:Y:S02]  /*3d60*/  HFMA2 R0, -RZ, RZ, 0, 5.9604644775390625e-08 ;  /* 0x00000001ff007431 */ /* 0x004fe400000001ff */
[----:B------:R-:W-:Y:S03]  /*3d70*/  IMAD.MOV.U32 R95, RZ, RZ, 0x1 ;  /* 0x00000001ff5f7424 */ /* 0x000fe600078e00ff */
[----:B------:R-:W-:Y:S05]  /*3d80*/  PLOP3.LUT P0, PT, PT, PT, UP0, 0x80, 0x8 ;  /* 0x000000000008781c */ /* 0x000fea0003f0f008 */
[----:B------:R-:W2:Y:S01]  /*3d90*/  @UP0 LDCU.64 UR10, c[0x0][0x888] ;  /* 0x00011100ff0a07ac */ /* 0x000ea20008000a00 */
[----:B------:R-:W-:Y:S07]  /*3da0*/  @UP0 UIMAD UR8, UR36, UR4, URZ ;  /* 0x00000004240802a4 */ /* 0x000fee000f8e02ff */
[----:B------:R-:W-:Y:S01]  /*3db0*/  @!P0 PRMT R95, R0, 0x7610, R95 ;  /* 0x00007610005f8816 */ /* 0x000fe2000000005f */
[----:B--2---:R-:W-:Y:S03]  /*3dc0*/  @UP0 UIMAD.WIDE UR10, UR8, 0x4, UR10 ;  /* 0x00000004080a08a5 */ /* 0x004fe6000f8e020a */
[----:B------:R-:W2:Y:S03]  /*3dd0*/  @!UP0 LDCU UR8, c[0x0][0x880] ;  /* 0x00011000ff0887ac */ /* 0x000ea60008000800 */
[----:B------:R-:W-:Y:S01]  /*3de0*/  IMAD.U32 R10, RZ, RZ, UR10 ;  /* 0x0000000aff0a7e24 */ /* 0x000fe2000f8e00ff */
[----:B------:R-:W-:Y:S05]  /*3df0*/  MOV R11, UR11 ;  /* 0x0000000b000b7c02 */ /* 0x000fea0008000f00 */
[----:B-----5:R3:W5:Y:S02]  /*3e00*/  @P0 LDG.E R49, desc[UR46][R10.64] ;  /* 0x0000002e0a310981 */ /* 0x020764000c1e1900 */
[----:B--23--:R-:W-:Y:S07]  /*3e10*/  @!P0 IMAD.U32 R49, RZ, RZ, UR8 ;  /* 0x00000008ff318e24 */ /* 0x00cfee000f8e00ff */
.L_x_70:
[----:B-----5:R-:W-:Y:S01]  /*3e20*/  @!P2 FSETP.EQ.AND P0, PT, R49, RZ, PT ;  /* 0x000000ff3100a20b */ /* 0x020fe20003f02000 */
[----:B------:R-:W-:Y:S01]  /*3e30*/  @!UPT UIADD3 URZ, UPT, UPT, URZ, URZ, URZ ;  /* 0x000000fffffff290 */ /* 0x000fe2000fffe0ff */
[----:B------:R-:W-:Y:S11]  /*3e40*/  @!P2 BRA `(.L_x_71) ;  /* 0x000000000014a947 */ /* 0x000ff60003800000 */
[----:B------:R-:W-:Y:S02]  /*3e50*/  LOP3.LUT P2, RZ, R95, 0xff, RZ, 0xc0, !PT ;  /* 0x000000ff5fff7812 */ /* 0x000fe4000784c0ff */
[----:B------:R-:W-:Y:S04]  /*3e60*/  PLOP3.LUT P0, PT, PT, PT, UP0, 0x80, 0x8 ;  /* 0x000000000008781c */ /* 0x000fe80003f0f008 */
[----:B------:R-:W-:Y:S07]  /*3e70*/  PLOP3.LUT P0, PT, P0, PT, PT, 0x8, 0x80 ;  /* 0x000000000080781c */ /* 0x000fee000070e170 */
[----:B------:R-:W-:Y:S11]  /*3e80*/  @P2 FSETP.EQ.AND P0, PT, R49, RZ, PT ;  /* 0x000000ff3100220b */ /* 0x000ff60003f02000 */
[----:B------:R-:W-:Y:S02]  /*3e90*/  @!UPT UIADD3 URZ, UPT, UPT, URZ, URZ, URZ ;  /* 0x000000fffffff290 */ /* 0x000fe4000fffe0ff */
.L_x_71:
[----:B------:R-:W3:Y:S01]  /*3ea0*/  SYNCS.PHASECHK.TRANS64.TRYWAIT P2, [UR7+0x30], R12 ;  /* 0x0000300cff0075a7 */ /* 0x000ee20008041107 */
[----:B------:R-:W-:Y:S04]  /*3eb0*/  ELECT P4, URZ, PT ;  /* 0x0000000000ff782f */ /* 0x000fe80003880000 */
[----:B------:R-:W-:Y:S11]  /*3ec0*/  PLOP3.LUT P4, PT, P0, P4, PT, 0xf2, 0x2f ;  /* 0x00000000002f781c */ /* 0x000ff60000789e72 */
[----:B------:R-:W-:Y:S02]  /*3ed0*/  @!UPT UIADD3 URZ, UPT, UPT, URZ, URZ, URZ ;  /* 0x000000fffffff290 */ /* 0x000fe4000fffe0ff */
[----:B-1----:R-:W-:Y:S05]  /*3ee0*/  @!P4 IADD3 R21, P0, PT, R32, 0x580, RZ ;  /* 0x000005802015c810 */ /* 0x002fea0007f1e0ff */
[----:B------:R-:W-:Y:S01]  /*3ef0*/  @!P4 IMAD.X R20, RZ, RZ, R33, P0 ;  /* 0x000000ffff14c224 */ /* 0x000fe200000e0621 */
[----:B---3--:R-:W-:Y:S07]  /*3f00*/  @!P2 BRA `(.L_x_72) ;  /* 0x000000340090a947 */ /* 0x008fee0003800000 */
.L_x_129:
[----:B------:R-:W3:Y:S01]  /*3f10*/  LDC.64 R14, c[0x0][0xb10] ;  /* 0x0002c400ff0e7b82 */ /* 0x000ee20000000a00 */
[----:B------:R-:W-:Y:S01]  /*3f20*/  @!P4 R2UR UR8, R20 ;  /* 0x000000001408c2ca */ /* 0x000fe200000e0000 */
[----:B------:R-:W-:Y:S01]  /*3f30*/  VOTEU.ALL UP1, P4 ;  /* 0x0000000000ff7886 */ /* 0x000fe20002020000 */
[----:B------:R-:W-:Y:S01]  /*3f40*/  @!P4 R2UR UR9, R21 ;  /* 0x000000001509c2ca */ /* 0x000fe200000e0000 */
[----:B------:R-:W-:Y:S01]  /*3f50*/  UMOV UR10, 0x0 ;  /* 0x00000000000a7882 */ /* 0x000fe20000000000 */
[----:B------:R-:W-:Y:S03]  /*3f60*/  UMOV UR11, 0x10000000 ;  /* 0x10000000000b7882 */ /* 0x000fe60000000000 */
[----:B------:R-:W5:Y:S01]  /*3f70*/  LDC.64 R10, c[0x0][0xb18] ;  /* 0x0002c600ff0a7b82 */ /* 0x000f620000000a00 */
[----:B------:R-:W-:Y:S01]  /*3f80*/  @!UP1 UIADD3 UR16, UPT, UPT, UR7, 0x200, URZ ;  /* 0x0000020007109890 */ /* 0x000fe2000fffe0ff */
[----:B------:R-:W-:Y:S01]  /*3f90*/  @P3 SHF.R.U32.HI R28, RZ, 0x10, R25 ;  /* 0x00000010ff1c3819 */ /* 0x000fe20000011619 */
[----:B------:R-:W-:Y:S01]  /*3fa0*/  VOTEU.ALL UP1, P4 ;  /* 0x0000000000ff7886 */ /* 0x000fe20002020000 */
[----:B------:R-:W-:Y:S01]  /*3fb0*/  UMOV UR20, UR36 ;  /* 0x0000002400147c82 */ /* 0x000fe20008000000 */
[----:B------:R-:W-:Y:S03]  /*3fc0*/  VIADD R30, R30, 0x1 ;  /* 0x000000011e1e7836 */ /* 0x000fe60000000000 */
[----:B--2---:R-:W2:Y:S01]  /*3fd0*/  @!P1 LDC R0, c[0x0][0xb20] ;  /* 0x0002c800ff009b82 */ /* 0x004ea20000000800 */
[----:B------:R-:W-:Y:S01]  /*3fe0*/  IMAD.U32 R21, RZ, RZ, UR8 ;  /* 0x00000008ff157e24 */ /* 0x000fe2000f8e00ff */
[----:B------:R-:W-:Y:S06]  /*3ff0*/  UPRMT UR8, UR37, 0x654, UR17 ;  /* 0x0000065425087896 */ /* 0x000fec0008000011 */
[----:B-1----:R-:W1:Y:S01]  /*4000*/  @!P1 LDC R3, c[0x0][0xb0c] ;  /* 0x0002c300ff039b82 */ /* 0x002e620000000800 */
[----:B------:R-:W-:Y:S01]  /*4010*/  IMAD.U32 R20, RZ, RZ, UR9 ;  /* 0x00000009ff147e24 */ /* 0x000fe2000f8e00ff */
[----:B------:R-:W-:Y:S04]  /*4020*/  @!P4 R2UR UR15, R21 ;  /* 0x00000000150fc2ca */ /* 0x000fe800000e0000 */
[----:B------:R-:W-:Y:S01]  /*4030*/  @!P4 R2UR UR14, R20 ;  /* 0x00000000140ec2ca */ /* 0x000fe200000e0000 */
[----:B------:R-:W-:Y:S11]  /*4040*/  @!P4 IMAD.MOV.U32 R20, RZ, RZ, 0x1000 ;  /* 0x00001000ff14c424 */ /* 0x000ff600078e00ff */
[----:B------:R-:W-:Y:S01]  /*4050*/  @!UPT UIADD3 URZ, UPT, UPT, URZ, URZ, URZ ;  /* 0x000000fffffff290 */ /* 0x000fe2000fffe0ff */
[----:B------:R1:W-:Y:S01]  /*4060*/  @!UP1 UTMALDG.3D [UR16], [UR14], desc[UR10] ;  /* 0x00000a100e0095b4 */ /* 0x0003e20008011000 */
[----:B------:R1:W-:Y:S02]  /*4070*/  @!P4 SYNCS.ARRIVE.TRANS64.RED.A0TR RZ, [UR7+0x20], R20 ;  /* 0x00002014ffffc9a7 */ /* 0x0003e40008300407 */
[----:B-1----:R-:W-:Y:S01]  /*4080*/  @!P1 ISETP.NE.AND P2, PT, R3, 0x1, PT ;  /* 0x000000010300980c */ /* 0x002fe20003f45270 */
[C---:B---3--:R-:W-:Y:S01]  /*4090*/  @!P1 IMAD.HI.U32 R14, R13.reuse, R14, RZ ;  /* 0x0000000e0d0e9227 */ /* 0x048fe200078e00ff */
[----:B-----5:R-:W-:Y:S03]  /*40a0*/  @!P1 ISETP.NE.AND P0, PT, R10, 0x1, PT ;  /* 0x000000010a00980c */ /* 0x020fe60003f05270 */
[C---:B------:R-:W-:Y:S01]  /*40b0*/  @!P1 IMAD.HI.U32 R11, R8.reuse, R11, RZ ;  /* 0x0000000b080b9227 */ /* 0x040fe200078e00ff */
[----:B------:R-:W-:Y:S04]  /*40c0*/  @!P1 SHF.R.U32.HI R14, RZ, R15, R14 ;  /* 0x0000000fff0e9219 */ /* 0x000fe8000001160e */
[----:B--2---:R-:W-:Y:S01]  /*40d0*/  @!P1 SHF.R.U32.HI R9, RZ, R0, R11 ;  /* 0x00000000ff099219 */ /* 0x004fe2000001160b */
[----:B------:R-:W-:Y:S01]  /*40e0*/  SYNCS.ARRIVE.TRANS64.RED.A1T0 RZ, [UR8], RZ ;  /* 0x000000ffffff79a7 */ /* 0x000fe20008100408 */
[----:B------:R-:W-:Y:S02]  /*40f0*/  @!P1 SEL R14, R13, R14, !P2 ;  /* 0x0000000e0d0e9207 */ /* 0x000fe40005000000 */
[----:B------:R-:W-:Y:S01]  /*4100*/  @!P1 SEL R9, R8, R9, !P0 ;  /* 0x0000000908099207 */ /* 0x000fe20004000000 */
[----:B------:R-:W1:Y:S04]  /*4110*/  SYNCS.PHASECHK.TRANS64.TRYWAIT P5, [UR7+0x38], R12 ;  /* 0x0000380cff0075a7 */ /* 0x000e6800080a1107 */
[----:B------:R-:W-:Y:S02]  /*4120*/  @!P1 IMAD.IADD R0, R9, 0x1, -R14 ;  /* 0x0000000109009824 */ /* 0x000fe400078e0a0e */
[----:B------:R-:W-:Y:S02]  /*4130*/  @!P1 IMAD.IADD R9, R14, 0x1, -R9 ;  /* 0x000000010e099824 */ /* 0x000fe400078e0a09 */
[----:B------:R-:W-:Y:S02]  /*4140*/  @!P1 IMAD R13, R0, R3, R13 ;  /* 0x00000003000d9224 */ /* 0x000fe400078e020d */
[----:B------:R-:W-:Y:S01]  /*4150*/  @!P1 IMAD R8, R9, R10, R8 ;  /* 0x0000000a09089224 */ /* 0x000fe200078e0208 */
[----:B-1----:R-:W-:Y:S06]  /*4160*/  @!P5 BRA `(.L_x_73) ;  /* 0x000000340010d947 */ /* 0x002fec0003800000 */
.L_x_131:
[----:B-1----:R-:W-:Y:S01]  /*4170*/  @!P4 IADD3 R3, P0, PT, R32, 0x580, RZ ;  /* 0x000005802003c810 */ /* 0x002fe20007f1e0ff */
[----:B------:R-:W-:Y:S01]  /*4180*/  VOTEU.ALL UP1, P4 ;  /* 0x0000000000ff7886 */ /* 0x000fe20002020000 */
[----:B------:R-:W-:Y:S01]  /*4190*/  UMOV UR20, 0x0 ;  /* 0x0000000000147882 */ /* 0x000fe20000000000 */
[----:B------:R-:W-:Y:S01]  /*41a0*/  UMOV UR21, 0x10000000 ;  /* 0x1000000000157882 */ /* 0x000fe20000000000 */
[----:B------:R-:W-:Y:S01]  /*41b0*/  @!P4 R2UR UR9, R3 ;  /* 0x000000000309c2ca */ /* 0x000fe200000e0000 */
[----:B------:R-:W-:Y:S01]  /*41c0*/  @!P4 IMAD.X R0, RZ, RZ, R33, P0 ;  /* 0x000000ffff00c224 */ /* 0x000fe200000e0621 */
[----:B------:R-:W-:Y:S01]  /*41d0*/  @!UP1 UIADD3 UR10, UPT, UPT, UR18, 0x40, URZ ;  /* 0x00000040120a9890 */ /* 0x000fe2000fffe0ff */
[----:B------:R-:W-:Y:S01]  /*41e0*/  ISETP.NE.AND P0, PT, R30, 0x2, PT ;  /* 0x000000021e00780c */ /* 0x000fe20003f05270 */
[----:B------:R-:W-:Y:S01]  /*41f0*/  UMOV UR11, UR19 ;  /* 0x00000013000b7c82 */ /* 0x000fe20008000000 */
[----:B------:R-:W-:Y:S01]  /*4200*/  UMOV UR12, UR36 ;  /* 0x00000024000c7c82 */ /* 0x000fe20008000000 */
[----:B------:R-:W-:Y:S01]  /*4210*/  @!P4 R2UR UR8, R0 ;  /* 0x000000000008c2ca */ /* 0x000fe200000e0000 */
[----:B------:R-:W-:Y:S01]  /*4220*/  IMAD.IADD R20, R8, 0x1, R94 ;  /* 0x0000000108147824 */ /* 0x000fe200078e025e */
[----:B------:R-:W-:Y:S01]  /*4230*/  @P3 R2UR UR36, R28 ;  /* 0x000000001c2432ca */ /* 0x000fe200000e0000 */
[----:B------:R-:W-:Y:S01]  /*4240*/  IMAD.IADD R21, R13, 0x1, R96 ;  /* 0x000000010d157824 */ /* 0x000fe200078e0260 */
[----:B------:R-:W-:Y:S02]  /*4250*/  SEL R0, RZ, 0x1, P0 ;  /* 0x00000001ff007807 */ /* 0x000fe40000000000 */
[----:B------:R-:W-:Y:S01]  /*4260*/  LOP3.LUT R31, R31, 0x1, RZ, 0x3c, !PT ;  /* 0x000000011f1f7812 */ /* 0x000fe200078e3cff */
[----:B------:R-:W-:Y:S01]  /*4270*/  IMAD.U32 R10, RZ, RZ, UR9 ;  /* 0x00000009ff0a7e24 */ /* 0x000fe2000f8e00ff */
[----:B------:R-:W-:Y:S01]  /*4280*/  @!UP1 UIADD3 UR9, UPT, UPT, UR7, 0x28, URZ ;  /* 0x0000002807099890 */ /* 0x000fe2000fffe0ff */
[----:B------:R-:W-:Y:S02]  /*4290*/  LOP3.LUT R29, R29, R0, RZ, 0x3c, !PT ;  /* 0x000000001d1d7212 */ /* 0x000fe400078e3cff */
[----:B------:R-:W-:Y:S02]  /*42a0*/  SEL R30, R30, RZ, P0 ;  /* 0x000000ff1e1e7207 */ /* 0x000fe40000000000 */
[----:B------:R-:W-:Y:S01]  /*42b0*/  IMAD.U32 R11, RZ, RZ, UR8 ;  /* 0x00000008ff0b7e24 */ /* 0x000fe2000f8e00ff */
[----:B------:R-:W-:Y:S01]  /*42c0*/  @!P4 R2UR UR14, R10 ;  /* 0x000000000a0ec2ca */ /* 0x000fe200000e0000 */
[----:B------:R-:W-:Y:S01]  /*42d0*/  @!UP1 UIADD3 UR8, UPT, UPT, UR7, 0x1200, URZ ;  /* 0x0000120007089890 */ /* 0x000fe2000fffe0ff */
[----:B------:R-:W-:Y:S02]  /*42e0*/  VOTEU.ALL UP1, P4 ;  /* 0x0000000000ff7886 */ /* 0x000fe40002020000 */
[----:B------:R-:W-:Y:S11]  /*42f0*/  @!P4 R2UR UR15, R11 ;  /* 0x000000000b0fc2ca */ /* 0x000ff600000e0000 */
[----:B------:R-:W-:Y:S02]  /*4300*/  @!UPT UIADD3 URZ, UPT, UPT, URZ, URZ, URZ ;  /* 0x000000fffffff290 */ /* 0x000fe4000fffe0ff */
[----:B------:R2:W-:Y:S01]  /*4310*/  @!UP1 UTMALDG.3D [UR8], [UR14], desc[UR20] ;  /* 0x000014080e0095b4 */ /* 0x0005e20008011000 */
[----:B------:R2:W-:Y:S01]  /*4320*/  @!P4 SYNCS.ARRIVE.TRANS64.RED.A0TR RZ, [UR7+0x28], R23 ;  /* 0x00002817ffffc9a7 */ /* 0x0005e20008300407 */
[----:B------:R-:W-:Y:S01]  /*4330*/  UPLOP3.LUT UP1, UPT, UPT, UPT, UPT, 0x80, 0x8 ;  /* 0x000000000008789c */ /* 0x000fe20003f2f070 */
[----:B------:R-:W-:Y:S01]  /*4340*/  SYNCS.ARRIVE.TRANS64.RED.A1T0 RZ, [UR13], RZ ;  /* 0x000000ffffff79a7 */ /* 0x000fe2000810040d */
[----:B------:R-:W-:Y:S09]  /*4350*/  @P3 BRA `(.L_x_74) ;  /* 0xfffffff400503947 */ /* 0x000ff2000383ffff */
[----:B------:R-:W-:-:S04]  /*4360*/  SHF.L.U32 R3, R31, 0x1f, RZ ;  /* 0x0000001f1f037819 */ /* 0x000fc800000006ff */
[----:B------:R-:W1:Y:S02]  /*4370*/  SYNCS.PHASECHK.TRANS64.TRYWAIT P0, [UR7+0x30], R3 ;  /* 0x00003003ff0075a7 */ /* 0x000e640008001107 */
[----:B-1----:R-:W-:Y:S05]  /*4380*/  @!P0 BRA `(.L_x_75) ;  /* 0x0000003000a08947 */ /* 0x002fea0003800000 */
.L_x_133:
[----:B-1----:R-:W-:-:S07]  /*4390*/  MOV R0, UR7 ;  /* 0x0000000700007c02 */ /* 0x002fce0008000f00 */
.L_x_76:
[----:B-1----:R-:W-:-:S04]  /*43a0*/  SHF.L.U32 R3, R31, 0x1f, RZ ;  /* 0x0000001f1f037819 */ /* 0x002fc800000006ff */
[----:B------:R1:W3:Y:S03]  /*43b0*/  SYNCS.PHASECHK.TRANS64.TRYWAIT P0, [R0+URZ+0x38], R3 ;  /* 0x00003803000075a7 */ /* 0x0002e600080011ff */
[----:B---3--:R-:W-:Y:S05]  /*43c0*/  @!P0 NANOSLEEP.SYNCS 0x989680 ;  /* 0x009896800000895d */ /* 0x008fea0003900000 */
[----:B------:R-:W3:Y:S02]  /*43d0*/  @!P0 SYNCS.PHASECHK.TRANS64 P0, [R0+URZ+0x38], R3 ;  /* 0x00003803000085a7 */ /* 0x000ee400080010ff */
[----:B--23--:R-:W-:Y:S05]  /*43e0*/  @P0 EXIT ;  /* 0x000000000000094d */ /* 0x00cfea0003800000 */
[----:B------:R-:W-:Y:S05]  /*43f0*/  BRA `(.L_x_76) ;  /* 0xfffffffc00e87947 */ /* 0x000fea000383ffff */
.L_x_65:
[----:B------:R-:W-:-:S06]  /*4400*/  UISETP.GE.AND UP1, UPT, UR8, 0x4, UPT ;  /* 0x000000040800788c */ /* 0x000fcc000bf26270 */
[----:B------:R-:W-:-:S13]  /*4410*/  PLOP3.LUT P0, PT, PT, PT, UP1, 0x80, 0x8 ;  /* 0x000000000008781c */ /* 0x000fda0003f0f018 */
[----:B------:R-:W-:Y:S05]  /*4420*/  @!P0 EXIT ;  /* 0x000000000000894d */ /* 0x000fea0003800000 */
[----:B------:R-:W-:Y:S01]  /*4430*/  BAR.SYNC.DEFER_BLOCKING 0x6, 0xa0 ;  /* 0x0182800000007b1d */ /* 0x000fe20000010000 */
[C---:B------:R-:W-:Y:S01]  /*4440*/  IMAD.SHL.U32 R7, R108.reuse, 0x40, RZ ;  /* 0x000000406c077824 */ /* 0x040fe200078e00ff */
[C---:B------:R-:W-:Y:S01]  /*4450*/  LOP3.LUT R110, R108.reuse, 0x60, RZ, 0xc0, !PT ;  /* 0x000000606c6e7812 */ /* 0x040fe200078ec0ff */
[C---:B------:R-:W-:Y:S01]  /*4460*/  IMAD.SHL.U32 R100, R108.reuse, 0x20, RZ ;  /* 0x000000206c647824 */ /* 0x040fe200078e00ff */
[----:B------:R-:W-:Y:S01]  /*4470*/  CS2R R106, SRZ ;  /* 0x00000000006a7805 */ /* 0x000fe2000001ff00 */
[C---:B------:R-:W-:Y:S01]  /*4480*/  IMAD.SHL.U32 R0, R108.reuse, 0x2, RZ ;  /* 0x000000026c007824 */ /* 0x040fe200078e00ff */
[----:B------:R-:W-:Y:S02]  /*4490*/  UMOV UR49, 0x400 ;  /* 0x0000040000317882 */ /* 0x000fe40000000000 */
[----:B------:R-:W1:Y:S01]  /*44a0*/  LDC R99, c[0x0][0x370] ;  /* 0x0000dc00ff637b82 */ /* 0x000e620000000800 */
[----:B------:R-:W-:Y:S01]  /*44b0*/  ULEA UR49, UR37, UR49, 0x18 ;  /* 0x0000003125317291 */ /* 0x000fe2000f8ec0ff */
[----:B------:R-:W-:Y:S01]  /*44c0*/  LOP3.LUT R5, R7, 0x180, RZ, 0xc0, !PT ;  /* 0x0000018007057812 */ /* 0x000fe200078ec0ff */
[----:B------:R-:W-:Y:S01]  /*44d0*/  IMAD.U32 R46, R108, 0x10000, RZ ;  /* 0x000100006c2e7824 */ /* 0x000fe200078e00ff */
[----:B------:R-:W-:Y:S01]  /*44e0*/  LOP3.LUT R100, R100, 0xc00, RZ, 0xc0, !PT ;  /* 0x00000c0064647812 */ /* 0x000fe200078ec0ff */
[----:B------:R-:W-:Y:S01]  /*44f0*/  UIADD3 UR4, UPT, UPT, UR49, 0x2200, URZ ;  /* 0x0000220031047890 */ /* 0x000fe2000fffe0ff */
[----:B------:R-:W-:Y:S01]  /*4500*/  LOP3.LUT R0, R5, 0x20, R0, 0xf8, !PT ;  /* 0x0000002005007812 */ /* 0x000fe200078ef800 */
[----:B------:R-:W-:Y:S01]  /*4510*/  IMAD.SHL.U32 R5, R108, 0x8, RZ ;  /* 0x000000086c057824 */ /* 0x000fe200078e00ff */
[----:B------:R-:W2:Y:S01]  /*4520*/  LDC R42, c[0x0][0xb0c] ;  /* 0x0002c300ff2a7b82 */ /* 0x000ea20000000800 */
[----:B------:R-:W-:Y:S01]  /*4530*/  LOP3.LUT R100, R100, 0x40, R7, 0xf8, !PT ;  /* 0x0000004064647812 */ /* 0x000fe200078ef807 */
[----:B------:R-:W-:Y:S01]  /*4540*/  IMAD.MOV.U32 R44, RZ, RZ, RZ ;  /* 0x000000ffff2c7224 */ /* 0x000fe200078e00ff */
[----:B------:R-:W-:Y:S01]  /*4550*/  LOP3.LUT R46, R46, 0x600000, RZ, 0xc0, !PT ;  /* 0x006000002e2e7812 */ /* 0x000fe200078ec0ff */
[----:B------:R-:W-:Y:S01]  /*4560*/  IMAD.MOV.U32 R112, RZ, RZ, RZ ;  /* 0x000000ffff707224 */ /* 0x000fe200078e00ff */
[----:B------:R-:W-:-:S02]  /*4570*/  LOP3.LUT R108, R108, 0x2, RZ, 0xc0, !PT ;  /* 0x000000026c6c7812 */ /* 0x000fc400078ec0ff */
[----:B------:R-:W-:Y:S02]  /*4580*/  CS2R R104, SRZ ;  /* 0x0000000000687805 */ /* 0x000fe4000001ff00 */
[----:B------:R-:W-:Y:S01]  /*4590*/  LOP3.LUT R5, R0, 0x30, R5, 0x78, !PT ;  /* 0x0000003000057812 */ /* 0x000fe200078e7805 */
[----:B------:R-:W4:Y:S01]  /*45a0*/  LDC R97, c[0x0][0xb20] ;  /* 0x0002c800ff617b82 */ /* 0x000f220000000800 */
[----:B------:R-:W3:Y:S01]  /*45b0*/  LDS R3, [UR49+0x100] ;  /* 0x00010031ff037984 */ /* 0x000ee20008000800 */
[----:B------:R-:W-:Y:S01]  /*45c0*/  LOP3.LUT R100, R100, 0x200, R7, 0xf8, !PT ;  /* 0x0000020064647812 */ /* 0x000fe200078ef807 */
[----:B------:R-:W-:Y:S01]  /*45d0*/  IMAD.MOV R102, RZ, RZ, -R108 ;  /* 0x000000ffff667224 */ /* 0x000fe200078e0a6c */
[----:B------:R-:W1:Y:S01]  /*45e0*/  LDCU.64 UR52, c[0x0][0x348] ;  /* 0x00006900ff3477ac */ /* 0x000e620008000a00 */
[----:B------:R-:W-:Y:S01]  /*45f0*/  IMAD.U32 R109, RZ, RZ, UR4 ;  /* 0x00000004ff6d7e24 */ /* 0x000fe2000f8e00ff */
[----:B------:R-:W-:Y:S02]  /*4600*/  LOP3.LUT R100, R100, R5, RZ, 0xfc, !PT ;  /* 0x0000000564647212 */ /* 0x000fe400078efcff */
[----:B------:R-:W1:Y:S01]  /*4610*/  LDC R41, c[0x0][0xb30] ;  /* 0x0002cc00ff297b82 */ /* 0x000e620000000800 */
[----:B------:R-:W1:Y:S01]  /*4620*/  LDCU.64 UR38, c[0x0][0x888] ;  /* 0x00011100ff2677ac */ /* 0x000e620008000a00 */
[----:B------:R-:W1:Y:S06]  /*4630*/  LDCU.64 UR44, c[0x0][0x890] ;  /* 0x00011200ff2c77ac */ /* 0x000e6c0008000a00 */
[----:B------:R-:W1:Y:S01]  /*4640*/  LDC.64 R92, c[0x0][0xb10] ;  /* 0x0002c400ff5c7b82 */ /* 0x000e620000000a00 */
[----:B------:R-:W-:-:S07]  /*4650*/  UIADD3 UR48, UPT, UPT, UR49, 0x200, URZ ;  /* 0x0000020031307890 */ /* 0x000fce000fffe0ff */
[----:B------:R-:W1:Y:S08]  /*4660*/  LDC.64 R38, c[0x0][0xb18] ;  /* 0x0002c600ff267b82 */ /* 0x000e700000000a00 */
[----:B------:R-:W1:Y:S08]  /*4670*/  LDC.64 R36, c[0x0][0xb28] ;  /* 0x0002ca00ff247b82 */ /* 0x000e700000000a00 */
[----:B------:R-:W1:Y:S01]  /*4680*/  LDC.64 R90, c[0x0][0x8b0] ;  /* 0x00022c00ff5a7b82 */ /* 0x000e620000000a00 */
[----:B---3--:R-:W-:-:S07]  /*4690*/  IMAD.IADD R46, R3, 0x1, R46 ;  /* 0x00000001032e7824 */ /* 0x008fce00078e022e */
[----:B------:R-:W3:Y:S08]  /*46a0*/  LDC.64 R88, c[0x0][0x8a8] ;  /* 0x00022a00ff587b82 */ /* 0x000ef00000000a00 */
[----:B--2-4-:R-:W1:Y:S02]  /*46b0*/  LDC R98, c[0x0][0x374] ;  /* 0x0000dd00ff627b82 */ /* 0x014e640000000800 */
.L_x_102:
[----:B------:R-:W-:Y:S02]  /*46c0*/  LEA R0, R112, UR49, 0x3 ;  /* 0x0000003170007c11 */ /* 0x000fe4000f8e18ff */
[----:B------:R-:W-:Y:S02]  /*46d0*/  SHF.L.U32 R3, R106, 0x1f, RZ ;  /* 0x0000001f6a037819 */ /* 0x000fe400000006ff */
[----:B------:R-:W-:Y:S02]  /*46e0*/  LEA R16, R112, UR49, 0x4 ;  /* 0x0000003170107c11 */ /* 0x000fe4000f8e20ff */
[----:B------:R-:W2:Y:S02]  /*46f0*/  SYNCS.PHASECHK.TRANS64.TRYWAIT P0, [R0+URZ+0x50], R3 ;  /* 0x00005003000075a7 */ /* 0x000ea400080011ff */
[----:B-12---:R-:W-:Y:S05]  /*4700*/  @!P0 BRA `(.L_x_77) ;  /* 0x0000002c00d88947 */ /* 0x006fea0003800000 */
.L_x_134:
[----:B------:R-:W4:Y:S01]  /*4710*/  LDC.64 R12, c[0x0][0xb10] ;  /* 0x0002c400ff0c7b82 */ /* 0x000f220000000a00 */
[----:B------:R-:W3:Y:S01]  /*4720*/  LDS.128 R16, [R16+0xe0] ;  /* 0x0000e00010107984 */ /* 0x000ee20000000c00 */
[----:B-1----:R-:W-:Y:S01]  /*4730*/  ISETP.NE.AND P1, PT, R41, 0x1, PT ;  /* 0x000000012900780c */ /* 0x002fe20003f25270 */
[----:B--2---:R-:W-:Y:S01]  /*4740*/  VIADD R0, R0, 0x60 ;  /* 0x0000006000007836 */ /* 0x004fe20000000000 */
[----:B------:R-:W-:Y:S04]  /*4750*/  ISETP.GE.AND P0, PT, R40, 0x1, PT ;  /* 0x000000012800780c */ /* 0x000fe80003f06270 */
[----:B------:R-:W1:Y:S01]  /*4760*/  LDC.64 R10, c[0x0][0xb18] ;  /* 0x0002c600ff0a7b82 */ /* 0x000e620000000a00 */
[----:B------:R-:W-:Y:S01]  /*4770*/  PRMT R0, RZ, 0x654, R0 ;  /* 0x00000654ff007816 */ /* 0x000fe20000000000 */
[----:B------:R-:W-:Y:S01]  /*4780*/  @!PT LDS RZ, [RZ] ;  /* 0x00000000fffff984 */ /* 0x000fe20000000800 */
[----:B------:R-:W-:Y:S01]  /*4790*/  @!PT LDS RZ, [RZ] ;  /* 0x00000000fffff984 */ /* 0x000fe20000000800 */
[----:B------:R-:W-:Y:S01]  /*47a0*/  @!PT LDS RZ, [RZ] ;  /* 0x00000000fffff984 */ /* 0x000fe20000000800 */
[----:B------:R-:W-:Y:S01]  /*47b0*/  @!PT LDS RZ, [RZ] ;  /* 0x00000000fffff984 */ /* 0x000fe20000000800 */
[----:B------:R2:W-:Y:S06]  /*47c0*/  MEMBAR.ALL.CTA ;  /* 0x0000000000007992 */ /* 0x0005ec0000008000 */
[----:B--2---:R-:W2:Y:S01]  /*47d0*/  FENCE.VIEW.ASYNC.S ;  /* 0x00000000000073c6 */ /* 0x004ea20000000000 */
[----:B------:R-:W1:Y:S08]  /*47e0*/  @!P1 LDC R14, c[0x0][0xb20] ;  /* 0x0002c800ff0e9b82 */ /* 0x000e700000000800 */
[----:B------:R-:W1:Y:S01]  /*47f0*/  @!P1 LDC R9, c[0x0][0xb0c] ;  /* 0x0002c300ff099b82 */ /* 0x000e620000000800 */
[----:B--2---:R2:W-:Y:S01]  /*4800*/  SYNCS.ARRIVE.TRANS64.RED.A1T0 RZ, [R0+URZ], RZ ;  /* 0x000000ff00ff79a7 */ /* 0x0045e200081004ff */
[----:B---3--:R-:W-:Y:S04]  /*4810*/  LOP3.LUT P4, RZ, R18, 0x1, RZ, 0xc0, !PT ;  /* 0x0000000112ff7812 */ /* 0x008fe8000788c0ff */
[----:B------:R-:W-:Y:S09]  /*4820*/  P2R R111, PR, RZ, 0x10 ;  /* 0x00000010ff6f7803 */ /* 0x000ff20000000000 */
[----:B------:R-:W-:Y:S02]  /*4830*/  @P4 MOV R45, R16 ;  /* 0x00000010002d4202 */ /* 0x000fe40000000f00 */
[----:B------:R-:W-:Y:S01]  /*4840*/  @P4 LOP3.LUT R43, R17, 0xffff, RZ, 0xc0, !PT ;  /* 0x0000ffff112b4812 */ /* 0x000fe200078ec0ff */
[----:B--2-4-:R-:W-:Y:S06]  /*4850*/  @!P0 BRA `(.L_x_78) ;  /* 0x0000000000a48947 */ /* 0x014fec0003800000 */
[----:B------:R-:W-:Y:S01]  /*4860*/  IMAD.HI.U32 R24, R98, R39, RZ ;  /* 0x0000002762187227 */ /* 0x000fe200078e00ff */
[----:B------:R-:W-:Y:S02]  /*4870*/  ISETP.NE.AND P0, PT, R38, 0x1, PT ;  /* 0x000000012600780c */ /* 0x000fe40003f05270 */
[----:B------:R-:W-:Y:S01]  /*4880*/  ISETP.NE.AND P2, PT, R40, 0x1, PT ;  /* 0x000000012800780c */ /* 0x000fe20003f45270 */
[-C--:B------:R-:W-:Y:S01]  /*4890*/  IMAD.HI.U32 R22, R99, R92.reuse, RZ ;  /* 0x0000005c63167227 */ /* 0x080fe200078e00ff */
[----:B------:R-:W-:Y:S02]  /*48a0*/  SHF.R.U32.HI R23, RZ, R97, R24 ;  /* 0x00000061ff177219 */ /* 0x000fe40000011618 */
[----:B------:R-:W-:Y:S01]  /*48b0*/  ISETP.NE.AND P3, PT, R42, 0x1, PT ;  /* 0x000000012a00780c */ /* 0x000fe20003f65270 */
[----:B------:R-:W-:Y:S01]  /*48c0*/  IMAD.HI.U32 R28, R43, R39, RZ ;  /* 0x000000272b1c7227 */ /* 0x000fe200078e00ff */
[----:B------:R-:W-:Y:S02]  /*48d0*/  SHF.R.U32.HI R22, RZ, R93, R22 ;  /* 0x0000005dff167219 */ /* 0x000fe40000011616 */
[----:B------:R-:W-:Y:S01]  /*48e0*/  SEL R3, R98, R23, !P0 ;  /* 0x0000001762037207 */ /* 0x000fe20004000000 */
[----:B------:R-:W-:Y:S01]  /*48f0*/  IMAD.HI.U32 R26, R45, R92, RZ ;  /* 0x0000005c2d1a7227 */ /* 0x000fe200078e00ff */
[----:B------:R-:W-:Y:S03]  /*4900*/  SEL R7, R99, R22, !P3 ;  /* 0x0000001663077207 */ /* 0x000fe60005800000 */
[-C--:B------:R-:W-:Y:S01]  /*4910*/  IMAD.HI.U32 R22, R3, R36.reuse, RZ ;  /* 0x0000002403167227 */ /* 0x080fe200078e00ff */
[----:B------:R-:W-:Y:S03]  /*4920*/  SHF.R.U32.HI R26, RZ, R93, R26 ;  /* 0x0000005dff1a7219 */ /* 0x000fe6000001161a */
[----:B------:R-:W-:Y:S01]  /*4930*/  IMAD.HI.U32 R24, R7, R36, RZ ;  /* 0x0000002407187227 */ /* 0x000fe200078e00ff */
[----:B------:R-:W-:Y:S02]  /*4940*/  @P2 SHF.R.U32.HI R3, RZ, R37, R22 ;  /* 0x00000025ff032219 */ /* 0x000fe40000011616 */
[----:B------:R-:W-:Y:S02]  /*4950*/  SHF.R.U32.HI R22, RZ, R97, R28 ;  /* 0x00000061ff167219 */ /* 0x000fe4000001161c */
[----:B------:R-:W-:Y:S01]  /*4960*/  @P2 SHF.R.U32.HI R7, RZ, R37, R24 ;  /* 0x00000025ff072219 */ /* 0x000fe20000011618 */
[C---:B------:R-:W-:Y:S01]  /*4970*/  IMAD R2, R40.reuse, R3, RZ ;  /* 0x0000000328027224 */ /* 0x040fe200078e02ff */
[----:B------:R-:W-:Y:S02]  /*4980*/  SEL R5, R43, R22, !P0 ;  /* 0x000000162b057207 */ /* 0x000fe40004000000 */
[----:B------:R-:W-:Y:S01]  /*4990*/  SEL R3, R45, R26, !P3 ;  /* 0x0000001a2d037207 */ /* 0x000fe20005800000 */
[----:B------:R-:W-:Y:S01]  /*49a0*/  IMAD R4, R40, R7, RZ ;  /* 0x0000000728047224 */ /* 0x000fe200078e02ff */
[C---:B------:R-:W-:Y:S01]  /*49b0*/  ISETP.GE.AND P0, PT, R5.reuse, R2, PT ;  /* 0x000000020500720c */ /* 0x040fe20003f06270 */
[----:B------:R-:W-:Y:S03]  /*49c0*/  IMAD.HI.U32 R6, R5, R36, RZ ;  /* 0x0000002405067227 */ /* 0x000fe600078e00ff */
[----:B------:R-:W-:Y:S01]  /*49d0*/  ISETP.GE.OR P0, PT, R3, R4, P0 ;  /* 0x000000040300720c */ /* 0x000fe20000706670 */
[----:B------:R-:W-:Y:S01]  /*49e0*/  IMAD.MOV R4, RZ, RZ, -R3 ;  /* 0x000000ffff047224 */ /* 0x000fe200078e0a03 */
[-C--:B------:R-:W-:Y:S03]  /*49f0*/  SHF.R.U32.HI R6, RZ, R37.reuse, R6 ;  /* 0x00000025ff067219 */ /* 0x080fe60000011606 */
[----:B------:R-:W-:Y:S01]  /*4a00*/  IMAD R45, R42, R4, R45 ;  /* 0x000000042a2d7224 */ /* 0x000fe200078e022d */
[----:B------:R-:W-:Y:S05]  /*4a10*/  SEL R15, R5, R6, !P2 ;  /* 0x00000006050f7207 */ /* 0x000fea0005000000 */
[----:B------:R-:W-:Y:S02]  /*4a20*/  IMAD.MOV R6, RZ, RZ, -R15 ;  /* 0x000000ffff067224 */ /* 0x000fe400078e0a0f */
[C---:B------:R-:W-:Y:S04]  /*4a30*/  @!P0 IMAD.HI.U32 R2, R3.reuse, R36, RZ ;  /* 0x0000002403028227 */ /* 0x040fe800078e00ff */
[----:B------:R-:W-:Y:S01]  /*4a40*/  IMAD R6, R40, R6, R5 ;  /* 0x0000000628067224 */ /* 0x000fe200078e0205 */
[----:B------:R-:W-:Y:S04]  /*4a50*/  @!P0 SHF.R.U32.HI R2, RZ, R37, R2 ;  /* 0x00000025ff028219 */ /* 0x000fe80000011602 */
[----:B------:R-:W-:Y:S02]  /*4a60*/  @!P0 SEL R0, R3, R2, !P2 ;  /* 0x0000000203008207 */ /* 0x000fe40005000000 */
[----:B------:R-:W-:Y:S02]  /*4a70*/  IADD3 R2, PT, PT, -R5, RZ, RZ ;  /* 0x000000ff05027210 */ /* 0x000fe40007ffe1ff */
[----:B------:R-:W-:Y:S01]  /*4a80*/  @!P0 IADD3 R8, PT, PT, R15, -R0, RZ ;  /* 0x800000000f088210 */ /* 0x000fe20007ffe0ff */
[----:B------:R-:W-:Y:S02]  /*4a90*/  @!P0 IMAD R0, R7, R6, R0 ;  /* 0x0000000607008224 */ /* 0x000fe400078e0200 */
[----:B------:R-:W-:Y:S02]  /*4aa0*/  IMAD R43, R38, R2, R43 ;  /* 0x00000002262b7224 */ /* 0x000fe400078e022b */
[----:B------:R-:W-:Y:S02]  /*4ab0*/  @!P0 IMAD R5, R8, R40, R3 ;  /* 0x0000002808058224 */ /* 0x000fe400078e0203 */
[----:B------:R-:W-:Y:S04]  /*4ac0*/  @!P0 IMAD.MOV.U32 R3, RZ, RZ, R0 ;  /* 0x000000ffff038224 */ /* 0x000fe800078e0000 */
[----:B------:R-:W-:Y:S02]  /*4ad0*/  IMAD R45, R3, R42, R45 ;  /* 0x0000002a032d7224 */ /* 0x000fe400078e022d */
[----:B------:R-:W-:Y:S07]  /*4ae0*/  IMAD R43, R5, R38, R43 ;  /* 0x00000026052b7224 */ /* 0x000fee00078e022b */
.L_x_78:
[----:B-1----:R-:W-:Y:S01]  /*4af0*/  @!P1 ISETP.NE.AND P0, PT, R10, 0x1, PT ;  /* 0x000000010a00980c */ /* 0x002fe20003f05270 */
[----:B------:R-:W-:Y:S01]  /*4b00*/  @!P1 IMAD.HI.U32 R0, R45, R12, RZ ;  /* 0x0000000c2d009227 */ /* 0x000fe200078e00ff */
[----:B------:R-:W-:Y:S01]  /*4b10*/  @!P1 ISETP.NE.AND P2, PT, R9, 0x1, PT ;  /* 0x000000010900980c */ /* 0x000fe20003f45270 */
[----:B------:R-:W-:Y:S01]  /*4b20*/  ULOP3.LUT UP0, URZ, UR48, 0x1b0, URZ, 0xc0, !UPT ;  /* 0x000001b030ff7892 */ /* 0x000fe2000f80c0ff */
[----:B------:R-:W-:Y:S01]  /*4b30*/  R2UR UR42, R21 ;  /* 0x00000000152a72ca */ /* 0x000fe200000e0000 */
[----:B------:R-:W-:Y:S01]  /*4b40*/  @!P1 IMAD.HI.U32 R3, R43, R11, RZ ;  /* 0x0000000b2b039227 */ /* 0x000fe200078e00ff */
[----:B------:R-:W-:Y:S02]  /*4b50*/  @!P1 SHF.R.U32.HI R0, RZ, R13, R0 ;  /* 0x0000000dff009219 */ /* 0x000fe40000011600 */
[----:B------:R-:W-:Y:S01]  /*4b60*/  R2UR UR41, R20 ;  /* 0x00000000142972ca */ /* 0x000fe200000e0000 */
[----:B------:R-:W-:Y:S01]  /*4b70*/  VIADD R112, R112, 0x1 ;  /* 0x0000000170707836 */ /* 0x000fe20000000000 */
[----:B------:R-:W-:Y:S02]  /*4b80*/  @!P1 SHF.R.U32.HI R2, RZ, R14, R3 ;  /* 0x0000000eff029219 */ /* 0x000fe40000011603 */
[----:B------:R-:W-:Y:S02]  /*4b90*/  @!P1 SEL R3, R45, R0, !P2 ;  /* 0x000000002d039207 */ /* 0x000fe40005000000 */
[----:B------:R-:W-:Y:S02]  /*4ba0*/  @!P1 SEL R2, R43, R2, !P0 ;  /* 0x000000022b029207 */ /* 0x000fe40004000000 */
[----:B------:R-:W-:Y:S01]  /*4bb0*/  @P4 SHF.R.U32.HI R103, RZ, 0x10, R17 ;  /* 0x00000010ff674819 */ /* 0x000fe20000011611 */
[----:B------:R-:W-:Y:S02]  /*4bc0*/  USHF.L.U32 UR42, UR42, 0x6, URZ ;  /* 0x000000062a2a7899 */ /* 0x000fe400080006ff */
[----:B------:R-:W-:Y:S02]  /*4bd0*/  @!P1 IMAD.IADD R0, R2, 0x1, -R3 ;  /* 0x0000000102009824 */ /* 0x000fe400078e0a03 */
[----:B------:R-:W-:Y:S01]  /*4be0*/  @!P1 IMAD.IADD R2, R3, 0x1, -R2 ;  /* 0x0000000103029824 */ /* 0x000fe200078e0a02 */
[----:B------:R-:W-:Y:S01]  /*4bf0*/  USHF.L.U32 UR41, UR41, 0x7, URZ ;  /* 0x0000000729297899 */ /* 0x000fe200080006ff */
[----:B------:R-:W-:Y:S02]  /*4c00*/  @!P1 IMAD R45, R0, R9, R45 ;  /* 0x00000009002d9224 */ /* 0x000fe400078e022d */
[----:B------:R-:W-:Y:S01]  /*4c10*/  @!P1 IMAD R43, R2, R10, R43 ;  /* 0x0000000a022b9224 */ /* 0x000fe200078e022b */
[----:B------:R-:W-:Y:S08]  /*4c20*/  BRA.U !UP0, `(.L_x_79) ;  /* 0x0000000108407547 */ /* 0x000ff0000b800000 */
[----:B------:R-:W1:Y:S01]  /*4c30*/  LDCU.64 UR8, c[0x4][0x80] ;  /* 0x01001000ff0877ac */ /* 0x000e620008000a00 */
[----:B------:R-:W-:Y:S01]  /*4c40*/  MOV R3, 0x0 ;  /* 0x0000000000037802 */ /* 0x000fe20000000f00 */
[----:B------:R-:W-:Y:S02]  /*4c50*/  HFMA2 R12, -RZ, RZ, 0, 5.9604644775390625e-08 ;  /* 0x00000001ff0c7431 */ /* 0x000fe400000001ff */
[----:B------:R-:W-:Y:S02]  /*4c60*/  IMAD.MOV.U32 R8, RZ, RZ, 0x70 ;  /* 0x00000070ff087424 */ /* 0x000fe400078e00ff */
[----:B------:R-:W-:Y:S01]  /*4c70*/  IMAD.MOV.U32 R13, RZ, RZ, RZ ;  /* 0x000000ffff0d7224 */ /* 0x000fe200078e00ff */
[----:B------:R-:W2:Y:S01]  /*4c80*/  LDCU.64 UR6, c[0x4][0x88] ;  /* 0x01001100ff0677ac */ /* 0x000ea20008000a00 */
[----:B------:R-:W3:Y:S01]  /*4c90*/  LDC.64 R2, c[0x4][R3] ;  /* 0x0100000003027b82 */ /* 0x000ee20000000a00 */
[----:B------:R-:W4:Y:S01]  /*4ca0*/  LDCU.64 UR4, c[0x4][0x8] ;  /* 0x01000100ff0477ac */ /* 0x000f220008000a00 */
[----:B-1----:R-:W-:Y:S01]  /*4cb0*/  MOV R5, UR9 ;  /* 0x0000000900057c02 */ /* 0x002fe20008000f00 */
[----:B------:R-:W-:Y:S01]  /*4cc0*/  IMAD.U32 R4, RZ, RZ, UR8 ;  /* 0x00000008ff047e24 */ /* 0x000fe2000f8e00ff */
[----:B--2---:R-:W-:Y:S01]  /*4cd0*/  MOV R7, UR7 ;  /* 0x0000000700077c02 */ /* 0x004fe20008000f00 */
[----:B------:R-:W-:Y:S01]  /*4ce0*/  IMAD.U32 R6, RZ, RZ, UR6 ;  /* 0x00000006ff067e24 */ /* 0x000fe2000f8e00ff */
[----:B----4-:R-:W-:Y:S01]  /*4cf0*/  MOV R11, UR5 ;  /* 0x00000005000b7c02 */ /* 0x010fe20008000f00 */
[----:B------:R-:W-:Y:S02]  /*4d00*/  IMAD.U32 R10, RZ, RZ, UR4 ;  /* 0x00000004ff0a7e24 */ /* 0x000fe4000f8e00ff */
[----:B------:R-:W-:Y:S07]  /*4d10*/  LEPC R20, `(.L_x_79) ;  /* 0x000000001014794e */ /* 0x000fee0000000000 */
[----:B---3-5:R-:W-:Y:S05]  /*4d20*/  CALL.ABS.NOINC R2 ;  /* 0x0000000002007343 */ /* 0x028fea0003c00000 */
.L_x_79:
[----:B------:R-:W-:Y:S01]  /*4d30*/  LOP3.LUT P0, RZ, R109, 0x1b0, RZ, 0xc0, !PT ;  /* 0x000001b06dff7812 */ /* 0x000fe2000780c0ff */
[----:B------:R-:W-:Y:S11]  /*4d40*/  BSSY.RECONVERGENT B6, `(.L_x_80) ;  /* 0x0000013000067945 */ /* 0x000ff60003800200 */
[----:B------:R-:W-:Y:S01]  /*4d50*/  @!UPT UIADD3 URZ, UPT, UPT, URZ, URZ, URZ ;  /* 0x000000fffffff290 */ /* 0x000fe2000fffe0ff */
[----:B------:R-:W-:Y:S05]  /*4d60*/  @!P0 BRA `(.L_x_81) ;  /* 0x0000000000408947 */ /* 0x000fea0003800000 */
        /* <DEDUP_REMOVED lines=16> */
.L_x_81:
[----:B------:R-:W-:Y:S05]  /*4e70*/  BSYNC.RECONVERGENT B6 ;  /* 0x0000000000067941 */ /* 0x000fea0003800200 */
.L_x_80:
[----:B------:R-:W-:Y:S01]  /*4e80*/  ISETP.NE.U32.AND P4, PT, R90, RZ, PT ;  /* 0x000000ff5a00720c */ /* 0x000fe20003f85070 */
[----:B------:R-:W-:Y:S01]  /*4e90*/  UISETP.NE.AND UP2, UPT, UR50, URZ, UPT ;  /* 0x000000ff3200728c */ /* 0x000fe2000bf45270 */
[----:B------:R-:W-:Y:S01]  /*4ea0*/  ISETP.NE.U32.AND P2, PT, RZ, UR38, PT ;  /* 0x00000026ff007c0c */ /* 0x000fe2000bf45070 */
[----:B------:R-:W-:Y:S01]  /*4eb0*/  UISETP.NE.U32.AND UP1, UPT, UR44, URZ, UPT ;  /* 0x000000ff2c00728c */ /* 0x000fe2000bf25070 */
[----:B------:R-:W-:Y:S01]  /*4ec0*/  ISETP.NE.AND.EX P4, PT, R91, RZ, PT, P4 ;  /* 0x000000ff5b00720c */ /* 0x000fe20003f85340 */
[----:B------:R-:W-:Y:S01]  /*4ed0*/  UPLOP3.LUT UP0, UPT, UPT, UPT, UPT, 0x40, 0x4 ;  /* 0x000000000004789c */ /* 0x000fe20003f0e870 */
[----:B------:R-:W-:Y:S01]  /*4ee0*/  ISETP.NE.AND.EX P2, PT, RZ, UR39, PT, P2 ;  /* 0x00000027ff007c0c */ /* 0x000fe2000bf45320 */
[----:B------:R-:W-:Y:S01]  /*4ef0*/  UISETP.NE.AND.EX UP1, UPT, UR45, URZ, UPT, UP1 ;  /* 0x000000ff2d00728c */ /* 0x000fe2000bf25310 */
[----:B------:R-:W-:Y:S04]  /*4f00*/  PLOP3.LUT P1, PT, PT, PT, UP2, 0x80, 0x8 ;  /* 0x000000000008781c */ /* 0x000fe80003f2f028 */
[----:B------:R-:W-:Y:S06]  /*4f10*/  @UP2 UPLOP3.LUT UP0, UPT, UPT, UPT, UP1, 0x80, 0x8 ;  /* 0x000000000008289c */ /* 0x000fec0003f0f010 */
[----:B------:R-:W-:Y:S01]  /*4f20*/  PLOP3.LUT P0, PT, PT, PT, UP0, 0x80, 0x8 ;  /* 0x000000000008781c */ /* 0x000fe20003f0f008 */
[----:B------:R-:W-:Y:S01]  /*4f30*/  @!UPT UIADD3 URZ, UPT, UPT, URZ, URZ, URZ ;  /* 0x000000fffffff290 */ /* 0x000fe2000fffe0ff */
[----:B------:R-:W-:Y:S11]  /*4f40*/  BRA.U !UP1, `(.L_x_82) ;  /* 0x0000000109387547 */ /* 0x000ff6000b800000 */
[----:B------:R-:W-:Y:S01]  /*4f50*/  UISETP.NE.U32.AND UP0, UPT, UR38, URZ, UPT ;  /* 0x000000ff2600728c */ /* 0x000fe2000bf05070 */
[----:B------:R-:W-:Y:S02]  /*4f60*/  HFMA2 R0, -RZ, RZ, 0, 5.9604644775390625e-08 ;  /* 0x00000001ff007431 */ /* 0x000fe400000001ff */
[----:B------:R-:W-:Y:S01]  /*4f70*/  IMAD.MOV.U32 R95, RZ, RZ, 0x1 ;  /* 0x00000001ff5f7424 */ /* 0x000fe200078e00ff */
[----:B------:R-:W-:Y:S06]  /*4f80*/  UISETP.NE.AND.EX UP0, UPT, UR39, URZ, UPT, UP0 ;  /* 0x000000ff2700728c */ /* 0x000fec000bf05300 */
[----:B------:R-:W-:Y:S05]  /*4f90*/  PLOP3.LUT P3, PT, PT, PT, UP0, 0x80, 0x8 ;  /* 0x000000000008781c */ /* 0x000fea0003f6f008 */
[----:B------:R-:W1:Y:S01]  /*4fa0*/  @UP0 LDCU.64 UR6, c[0x0][0x888] ;  /* 0x00011100ff0607ac */ /* 0x000e620008000a00 */
[----:B------:R-:W-:Y:S07]  /*4fb0*/  @UP0 UIMAD UR4, UR36, UR44, URZ ;  /* 0x0000002c240402a4 */ /* 0x000fee000f8e02ff */
[----:B------:R-:W-:Y:S01]  /*4fc0*/  @!P3 PRMT R95, R0, 0x7610, R95 ;  /* 0x00007610005fb816 */ /* 0x000fe2000000005f */
[----:B-1----:R-:W-:Y:S03]  /*4fd0*/  @UP0 UIMAD.WIDE UR6, UR4, 0x4, UR6 ;  /* 0x00000004040608a5 */ /* 0x002fe6000f8e0206 */
[----:B------:R-:W1:Y:S03]  /*4fe0*/  @!UP0 LDCU UR4, c[0x0][0x880] ;  /* 0x00011000ff0487ac */ /* 0x000e660008000800 */
[----:B------:R-:W-:Y:S01]  /*4ff0*/  IMAD.U32 R2, RZ, RZ, UR6 ;  /* 0x00000006ff027e24 */ /* 0x000fe2000f8e00ff */
[----:B------:R-:W-:Y:S05]  /*5000*/  MOV R3, UR7 ;  /* 0x0000000700037c02 */ /* 0x000fea0008000f00 */
[----:B-----5:R2:W5:Y:S02]  /*5010*/  @P3 LDG.E R49, desc[UR46][R2.64] ;  /* 0x0000002e02313981 */ /* 0x020564000c1e1900 */
[----:B-12---:R-:W-:Y:S02]  /*5020*/  @!P3 IMAD.U32 R49, RZ, RZ, UR4 ;  /* 0x00000004ff31be24 */ /* 0x006fe4000f8e00ff */
.L_x_82:
[----:B------:R-:W-:Y:S05]  /*5030*/  @!P4 BRA `(.L_x_83) ;  /* 0x000000000020c947 */ /* 0x000fea0003800000 */
[----:B------:R-:W-:Y:S04]  /*5040*/  ISETP.NE.U32.AND P3, PT, R88, RZ, PT ;  /* 0x000000ff5800720c */ /* 0x000fe80003f65070 */
[----:B------:R-:W-:Y:S11]  /*5050*/  ISETP.NE.AND.EX P3, PT, R89, RZ, PT, P3 ;  /* 0x000000ff5900720c */ /* 0x000ff60003f65330 */
[----:B------:R-:W-:Y:S02]  /*5060*/  @!UPT UIADD3 URZ, UPT, UPT, URZ, URZ, URZ ;  /* 0x000000fffffff290 */ /* 0x000fe4000fffe0ff */
[----:B------:R-:W1:Y:S01]  /*5070*/  @P3 LDC.64 R2, c[0x0][0x8a8] ;  /* 0x00022a00ff023b82 */ /* 0x000e620000000a00 */
[----:B------:R-:W-:Y:S04]  /*5080*/  @P3 IMAD R0, R90, UR36, RZ ;  /* 0x000000245a003c24 */ /* 0x000fe8000f8e02ff */
[----:B-1----:R-:W-:Y:S05]  /*5090*/  @P3 IMAD.WIDE R2, R0, 0x4, R2 ;  /* 0x0000000400023825 */ /* 0x002fea00078e0202 */
[----:B-----5:R1:W5:Y:S02]  /*50a0*/  @P3 LDG.E R47, desc[UR46][R2.64] ;  /* 0x0000002e022f3981 */ /* 0x020364000c1e1900 */
[----:B-1----:R-:W2:Y:S02]  /*50b0*/  @!P3 LDC R47, c[0x0][0x8a0] ;  /* 0x00022800ff2fbb82 */ /* 0x002ea40000000800 */
.L_x_83:
[----:B-----5:R-:W-:Y:S01]  /*50c0*/  FSETP.NEU.AND P4, PT, R49, RZ, PT ;  /* 0x000000ff3100720b */ /* 0x020fe20003f8d000 */
[----:B------:R-:W-:Y:S01]  /*50d0*/  BSSY B1, `(.L_x_84) ;  /* 0x0000042000017945 */ /* 0x000fe20003800000 */
[----:B------:R-:W-:Y:S01]  /*50e0*/  SEL R7, RZ, 0xffffffff, P2 ;  /* 0xffffffffff077807 */ /* 0x000fe20001000000 */
[----:B------:R-:W-:Y:S01]  /*50f0*/  IMAD.MOV.U32 R115, RZ, RZ, 0x1 ;  /* 0x00000001ff737424 */ /* 0x000fe200078e00ff */
[----:B------:R-:W-:Y:S02]  /*5100*/  LOP3.LUT P3, RZ, R95, 0xff, RZ, 0xc0, !PT ;  /* 0x000000ff5fff7812 */ /* 0x000fe4000786c0ff */
[----:B------:R-:W-:Y:S02]  /*5110*/  CS2R R86, SRZ ;  /* 0x0000000000567805 */ /* 0x000fe4000001ff00 */
[----:B------:R-:W-:Y:S02]  /*5120*/  @P1 SEL R4, RZ, 0xffffffff, P4 ;  /* 0xffffffffff041807 */ /* 0x000fe40002000000 */
[----:B------:R-:W-:Y:S02]  /*5130*/  CS2R R84, SRZ ;  /* 0x0000000000547805 */ /* 0x000fe4000001ff00 */
[----:B------:R-:W-:Y:S02]  /*5140*/  LEA R0, R105, UR49, 0x3 ;  /* 0x0000003169007c11 */ /* 0x000fe4000f8e18ff */
[----:B------:R-:W-:Y:S02]  /*5150*/  CS2R R82, SRZ ;  /* 0x0000000000527805 */ /* 0x000fe4000001ff00 */
[----:B------:R-:W-:Y:S02]  /*5160*/  @P0 SEL R4, R7, R4, !P3 ;  /* 0x0000000407040207 */ /* 0x000fe40005800000 */
[----:B------:R-:W-:Y:S02]  /*5170*/  CS2R R80, SRZ ;  /* 0x0000000000507805 */ /* 0x000fe4000001ff00 */
[----:B------:R-:W-:Y:S02]  /*5180*/  LEA R113, R44, UR49, 0x3 ;  /* 0x000000312c717c11 */ /* 0x000fe4000f8e18ff */
[----:B------:R-:W-:Y:S02]  /*5190*/  @P1 LOP3.LUT R4, R4, 0x1, RZ, 0xc0, !PT ;  /* 0x0000000104041812 */ /* 0x000fe400078ec0ff */
[----:B------:R-:W-:Y:S02]  /*51a0*/  SHF.L.U32 R2, R107, 0x1f, RZ ;  /* 0x0000001f6b027819 */ /* 0x000fe400000006ff */
[----:B------:R-:W-:Y:S02]  /*51b0*/  ISETP.NE.U32.OR P6, PT, R4, 0x1, !P1 ;  /* 0x000000010400780c */ /* 0x000fe40004fc5470 */
[----:B------:R-:W-:Y:S02]  /*51c0*/  PLOP3.LUT P2, PT, PT, PT, UP1, 0x80, 0x8 ;  /* 0x000000000008781c */ /* 0x000fe40003f4f018 */
[----:B------:R-:W-:Y:S02]  /*51d0*/  LEA.HI R5, R44, R44, RZ, 0x1 ;  /* 0x0000002c2c057211 */ /* 0x000fe400078f08ff */
[----:B------:R-:W-:Y:S02]  /*51e0*/  SEL R4, RZ, 0xffffffff, P4 ;  /* 0xffffffffff047807 */ /* 0x000fe40002000000 */
[----:B------:R-:W-:Y:S01]  /*51f0*/  P2R R114, PR, RZ, 0x40 ;  /* 0x00000040ff727803 */ /* 0x000fe20000000000 */
[C---:B------:R-:W-:Y:S01]  /*5200*/  IMAD.SHL.U32 R3, R5.reuse, 0x40, RZ ;  /* 0x0000004005037824 */ /* 0x040fe200078e00ff */
[----:B------:R-:W-:Y:S03]  /*5210*/  LOP3.LUT R5, R5, 0xffe, RZ, 0xc0, !PT ;  /* 0x00000ffe05057812 */ /* 0x000fe600078ec0ff */
[----:B------:R-:W-:Y:S02]  /*5220*/  @P6 SHF.L.U32 R9, R104, 0x1f, RZ ;  /* 0x0000001f68096819 */ /* 0x000fe400000006ff */
[----:B------:R-:W-:Y:S01]  /*5230*/  @P2 SEL R4, R7, R4, !P3 ;  /* 0x0000000407042207 */ /* 0x000fe20005800000 */
[----:B------:R-:W-:Y:S01]  /*5240*/  IMAD.IADD R48, R44, 0x1, -R5 ;  /* 0x000000012c307824 */ /* 0x000fe200078e0a05 */
[----:B------:R-:W1:Y:S01]  /*5250*/  @P6 SYNCS.PHASECHK.TRANS64.TRYWAIT P1, [R0+URZ+0x20], R9 ;  /* 0x00002009000065a7 */ /* 0x000e6200080211ff */
[----:B------:R-:W-:Y:S02]  /*5260*/  LOP3.LUT R3, R3, 0xffffff80, RZ, 0xc0, !PT ;  /* 0xffffff8003037812 */ /* 0x000fe400078ec0ff */
[----:B------:R-:W-:Y:S03]  /*5270*/  LOP3.LUT R4, R4, 0x1, RZ, 0xc0, !PT ;  /* 0x0000000104047812 */ /* 0x000fe600078ec0ff */
[----:B------:R-:W-:Y:S01]  /*5280*/  IMAD.IADD R3, R46, 0x1, R3 ;  /* 0x000000012e037824 */ /* 0x000fe200078e0203 */
[----:B------:R-:W-:Y:S03]  /*5290*/  ISETP.NE.U32.AND P5, PT, R4, 0x1, PT ;  /* 0x000000010400780c */ /* 0x000fe60003fa5070 */
[----:B------:R-:W-:Y:S01]  /*52a0*/  IMAD R48, R48, 0x100000, R3 ;  /* 0x0010000030307824 */ /* 0x000fe200078e0203 */
[----:B------:R-:W-:Y:S01]  /*52b0*/  P2R R124, PR, RZ, 0x20 ;  /* 0x00000020ff7c7803 */ /* 0x000fe20000000000 */
[----:B------:R3:W4:Y:S01]  /*52c0*/  SYNCS.PHASECHK.TRANS64.TRYWAIT P0, [R113+URZ+0x70], R2 ;  /* 0x00007002710075a7 */ /* 0x00072200080011ff */
[----:B-1----:R-:W-:Y:S01]  /*52d0*/  @P6 SEL R115, RZ, 0x1, !P1 ;  /* 0x00000001ff736807 */ /* 0x002fe20004800000 */
[----:B---3--:R-:W-:Y:S06]  /*52e0*/  @!P6 BRA `(.L_x_85) ;  /* 0x000000000080e947 */ /* 0x008fec0003800000 */
[----:B------:R-:W-:Y:S01]  /*52f0*/  @P5 IMAD R5, R105, 0x1000, R100 ;  /* 0x0000100069055824 */ /* 0x000fe200078e0264 */
[----:B------:R-:W-:Y:S01]  /*5300*/  ISETP.NE.AND P1, PT, R115, RZ, PT ;  /* 0x000000ff7300720c */ /* 0x000fe20003f25270 */
[----:B------:R-:W-:Y:S01]  /*5310*/  BSSY B0, `(.L_x_86) ;  /* 0x000000b000007945 */ /* 0x000fe20003800000 */
[----:B------:R-:W-:Y:S01]  /*5320*/  CS2R R82, SRZ ;  /* 0x0000000000527805 */ /* 0x000fe2000001ff00 */
[----:B------:R-:W-:Y:S01]  /*5330*/  @P5 VIADD R4, R5, UR49 ;  /* 0x0000003105045c36 */ /* 0x000fe20008000000 */
[----:B------:R-:W-:Y:S02]  /*5340*/  CS2R R80, SRZ ;  /* 0x0000000000507805 */ /* 0x000fe4000001ff00 */
[----:B------:R-:W-:Y:S02]  /*5350*/  CS2R R86, SRZ ;  /* 0x0000000000567805 */ /* 0x000fe4000001ff00 */
[----:B------:R-:W-:Y:S01]  /*5360*/  CS2R R84, SRZ ;  /* 0x0000000000547805 */ /* 0x000fe2000001ff00 */
[----:B------:R-:W-:Y:S04]  /*5370*/  @P5 IMAD R4, R108, -0x10, R4 ;  /* 0xfffffff06c045824 */ /* 0x000fe800078e0204 */
[----:B------:R-:W-:Y:S05]  /*5380*/  @P1 BRA `(.L_x_87) ;  /* 0x00000000000c1947 */ /* 0x000fea0003800000 */
[----:B------:R-:W-:Y:S04]  /*5390*/  SHF.L.U32 R3, R104, 0x1f, RZ ;  /* 0x0000001f68037819 */ /* 0x000fe800000006ff */
[----:B------:R-:W1:Y:S02]  /*53a0*/  SYNCS.PHASECHK.TRANS64.TRYWAIT P1, [R0+URZ+0x20], R3 ;  /* 0x00002003000075a7 */ /* 0x000e6400080211ff */
[----:B-1----:R-:W-:Y:S05]  /*53b0*/  @!P1 BRA `(.L_x_88) ;  /* 0x0000002000c09947 */ /* 0x002fea0003800000 */
.L_x_87:
[----:B------:R-:W-:Y:S05]  /*53c0*/  BSYNC B0 ;  /* 0x0000000000007941 */ /* 0x000fea0003800000 */
.L_x_86:
[----:B------:R-:W-:Y:S01]  /*53d0*/  ISETP.NE.AND P1, PT, R124, RZ, PT ;  /* 0x000000ff7c00720c */ /* 0x000fe20003f25270 */
[----:B-1----:R-:W-:Y:S02]  /*53e0*/  VIADD R3, R0, 0x30 ;  /* 0x0000003000037836 */ /* 0x002fe40000000000 */
[----:B------:R-:W-:Y:S02]  /*53f0*/  IMAD.U32 R0, RZ, RZ, UR37 ;  /* 0x00000025ff007e24 */ /* 0x000fe4000f8e00ff */
[----:B------:R-:W-:Y:S03]  /*5400*/  VIADD R105, R105, 0x1 ;  /* 0x0000000169697836 */ /* 0x000fe60000000000 */
[----:B------:R-:W-:Y:S05]  /*5410*/  PRMT R0, R0, 0x654, R3 ;  /* 0x0000065400007816 */ /* 0x000fea0000000003 */
[----:B------:R1:W3:Y:S04]  /*5420*/  @P1 LDS.128 R80, [R5+UR49+0x200] ;  /* 0x0002003105501984 */ /* 0x0002e80008000c00 */
[----:B------:R1:W1:Y:S01]  /*5430*/  @P1 LDS.128 R84, [R4+0x210] ;  /* 0x0002100004541984 */ /* 0x0002620000000c00 */
[C---:B------:R-:W-:Y:S01]  /*5440*/  ISETP.NE.AND P1, PT, R105.reuse, 0x2, PT ;  /* 0x000000026900780c */ /* 0x040fe20003f25270 */
[----:B------:R-:W-:Y:S01]  /*5450*/  @!PT LDS RZ, [RZ] ;  /* 0x00000000fffff984 */ /* 0x000fe20000000800 */
[----:B------:R-:W-:Y:S01]  /*5460*/  @!PT LDS RZ, [RZ] ;  /* 0x00000000fffff984 */ /* 0x000fe20000000800 */
[----:B------:R-:W-:Y:S01]  /*5470*/  @!PT LDS RZ, [RZ] ;  /* 0x00000000fffff984 */ /* 0x000fe20000000800 */
[----:B------:R-:W-:Y:S01]  /*5480*/  @!PT LDS RZ, [RZ] ;  /* 0x00000000fffff984 */ /* 0x000fe20000000800 */
[----:B------:R5:W-:Y:S06]  /*5490*/  MEMBAR.ALL.CTA ;  /* 0x0000000000007992 */ /* 0x000bec0000008000 */
[----:B-----5:R-:W5:Y:S01]  /*54a0*/  FENCE.VIEW.ASYNC.S ;  /* 0x00000000000073c6 */ /* 0x020f620000000000 */
[----:B------:R-:W-:Y:S02]  /*54b0*/  SEL R3, RZ, 0x1, P1 ;  /* 0x00000001ff037807 */ /* 0x000fe40000800000 */
[----:B------:R-:W-:Y:S02]  /*54c0*/  SEL R105, R105, RZ, P1 ;  /* 0x000000ff69697207 */ /* 0x000fe40000800000 */
[----:B------:R-:W-:Y:S01]  /*54d0*/  LOP3.LUT R104, R104, R3, RZ, 0x3c, !PT ;  /* 0x0000000368687212 */ /* 0x000fe200078e3cff */
[----:B-----5:R1:W-:Y:S06]  /*54e0*/  SYNCS.ARRIVE.TRANS64.RED.A1T0 RZ, [R0+URZ], RZ ;  /* 0x000000ff00ff79a7 */ /* 0x0203ec00081004ff */
.L_x_85:
[----:B------:R-:W-:Y:S05]  /*54f0*/  BSYNC B1 ;  /* 0x0000000000017941 */ /* 0x000fea0003800000 */
.L_x_84:
[----:B-1----:R-:W-:Y:S04]  /*5500*/  SHF.R.U32.HI R0, RZ, 0x15, R48 ;  /* 0x00000015ff007819 */ /* 0x002fe80000011630 */
[----:B------:R-:W-:Y:S01]  /*5510*/  LOP3.LUT P1, RZ, R0, 0x3, R101, 0x48, !PT ;  /* 0x0000000300ff7812 */ /* 0x000fe20007824865 */
[----:B------:R-:W-:Y:S01]  /*5520*/  @!UPT UIADD3 URZ, UPT, UPT, URZ, URZ, URZ ;  /* 0x000000fffffff290 */ /* 0x000fe2000fffe0ff */
[----:B----4-:R-:W-:Y:S11]  /*5530*/  @P0 BRA `(.L_x_89) ;  /* 0x0000000000080947 */ /* 0x010ff60003800000 */
[----:B------:R-:W1:Y:S02]  /*5540*/  SYNCS.PHASECHK.TRANS64.TRYWAIT P0, [R113+URZ+0x70], R2 ;  /* 0x00007002710075a7 */ /* 0x000e6400080011ff */
[----:B-1----:R-:W-:Y:S05]  /*5550*/  @!P0 BRA `(.L_x_90) ;  /* 0x00000020006c8947 */ /* 0x002fea0003800000 */
.L_x_89:
[----:B------:R-:W-:Y:S05]  /*5560*/  @!P1 BRA `(.L_x_91) ;  /* 0x0000000000409947 */ /* 0x000fea0003800000 */
[----:B------:R-:W4:Y:S01]  /*5570*/  LDCU.64 UR8, c[0x4][0x70] ;  /* 0x01000e00ff0877ac */ /* 0x000f220008000a00 */
[----:B------:R-:W-:Y:S01]  /*5580*/  MOV R3, 0x0 ;  /* 0x0000000000037802 */ /* 0x000fe20000000f00 */
[----:B------:R-:W-:Y:S02]  /*5590*/  HFMA2 R12, -RZ, RZ, 0, 5.9604644775390625e-08 ;  /* 0x00000001ff0c7431 */ /* 0x000fe400000001ff */
[----:B------:R-:W-:Y:S02]  /*55a0*/  IMAD.MOV.U32 R8, RZ, RZ, 0x192 ;  /* 0x00000192ff087424 */ /* 0x000fe400078e00ff */
[----:B------:R-:W-:Y:S01]  /*55b0*/  IMAD.MOV.U32 R13, RZ, RZ, RZ ;  /* 0x000000ffff0d7224 */ /* 0x000fe200078e00ff */
[----:B------:R-:W5:Y:S01]  /*55c0*/  LDCU.64 UR6, c[0x4][0x78] ;  /* 0x01000f00ff0677ac */ /* 0x000f620008000a00 */
[----:B-1----:R-:W1:Y:S01]  /*55d0*/  LDC.64 R2, c[0x4][R3] ;  /* 0x0100000003027b82 */ /* 0x002e620000000a00 */
[----:B------:R-:W2:Y:S01]  /*55e0*/  LDCU.64 UR4, c[0x4][0x10] ;  /* 0x01000200ff0477ac */ /* 0x000ea20008000a00 */
[----:B----4-:R-:W-:Y:S01]  /*55f0*/  MOV R5, UR9 ;  /* 0x0000000900057c02 */ /* 0x010fe20008000f00 */
[----:B------:R-:W-:Y:S01]  /*5600*/  IMAD.U32 R4, RZ, RZ, UR8 ;  /* 0x00000008ff047e24 */ /* 0x000fe2000f8e00ff */
[----:B-----5:R-:W-:Y:S01]  /*5610*/  MOV R7, UR7 ;  /* 0x0000000700077c02 */ /* 0x020fe20008000f00 */
[----:B------:R-:W-:Y:S01]  /*5620*/  IMAD.U32 R6, RZ, RZ, UR6 ;  /* 0x00000006ff067e24 */ /* 0x000fe2000f8e00ff */
[----:B--2---:R-:W-:Y:S01]  /*5630*/  MOV R11, UR5 ;  /* 0x00000005000b7c02 */ /* 0x004fe20008000f00 */
[----:B------:R-:W-:Y:S02]  /*5640*/  IMAD.U32 R10, RZ, RZ, UR4 ;  /* 0x00000004ff0a7e24 */ /* 0x000fe4000f8e00ff */
[----:B------:R-:W-:Y:S07]  /*5650*/  LEPC R20, `(.L_x_91) ;  /* 0x000000001014794e */ /* 0x000fee0000000000 */
[----:B-1-3--:R-:W-:Y:S05]  /*5660*/  CALL.ABS.NOINC R2 ;  /* 0x0000000002007343 */ /* 0x00afea0003c00000 */
.L_x_91:
[-C--:B---3--:R-:W-:Y:S01]  /*5670*/  F2FP.F16.E5M2.UNPACK_B R51, R80.reuse ;  /* 0x00000050ff33723e */ /* 0x088fe200020004ff */
[----:B------:R-:W-:Y:S05]  /*5680*/  WARPSYNC.ALL ;  /* 0x0000000000007948 */ /* 0x000fea0003800000 */
[----:B------:R-:W-:Y:S01]  /*5690*/  R2UR UR4, R48 ;  /* 0x00000000300472ca */ /* 0x000fe200000e0000 */
[--C-:B------:R-:W-:Y:S01]  /*56a0*/  HADD2.F32 R50, -RZ, R51.reuse.H0_H0 ;  /* 0x20000033ff327230 */ /* 0x100fe20000004100 */
[----:B------:R-:W-:Y:S01]  /*56b0*/  F2FP.F16.E5M2.UNPACK_B R53, R80.H1 ;  /* 0x00000050ff35723e */ /* 0x000fe200030004ff */
[----:B------:R-:W-:Y:S01]  /*56c0*/  HADD2.F32 R51, -RZ, R51.H1_H1 ;  /* 0x30000033ff337230 */ /* 0x000fe20000004100 */
[-C--:B------:R-:W-:Y:S01]  /*56d0*/  F2FP.F16.E5M2.UNPACK_B R55, R81.reuse ;  /* 0x00000051ff37723e */ /* 0x080fe200020004ff */
[----:B------:R-:W-:Y:S01]  /*56e0*/  BSSY.RECONVERGENT B0, `(.L_x_92) ;  /* 0x0000099000007945 */ /* 0x000fe20003800200 */
[----:B------:R-:W-:Y:S01]  /*56f0*/  F2FP.F16.E5M2.UNPACK_B R57, R81.H1 ;  /* 0x00000051ff39723e */ /* 0x000fe200030004ff */
[--C-:B------:R-:W-:Y:S01]  /*5700*/  HADD2.F32 R52, -RZ, R53.reuse.H0_H0 ;  /* 0x20000035ff347230 */ /* 0x100fe20000004100 */
[-C--:B------:R-:W-:Y:S01]  /*5710*/  F2FP.F16.E5M2.UNPACK_B R59, R82.reuse ;  /* 0x00000052ff3b723e */ /* 0x080fe200020004ff */
[----:B------:R-:W-:Y:S01]  /*5720*/  HADD2.F32 R54, -RZ, R53.H1_H1 ;  /* 0x30000035ff367230 */ /* 0x000fe20000004100 */
[----:B------:R-:W-:Y:S01]  /*5730*/  F2FP.F16.E5M2.UNPACK_B R61, R82.H1 ;  /* 0x00000052ff3d723e */ /* 0x000fe200030004ff */
[--C-:B------:R-:W-:Y:S01]  /*5740*/  HADD2.F32 R53, -RZ, R55.reuse.H0_H0 ;  /* 0x20000037ff357230 */ /* 0x100fe20000004100 */
[-C--:B------:R-:W-:Y:S01]  /*5750*/  F2FP.F16.E5M2.UNPACK_B R63, R83.reuse ;  /* 0x00000053ff3f723e */ /* 0x080fe200020004ff */
[----:B------:R-:W-:Y:S01]  /*5760*/  LDTM.16dp32bit_t0_t15.x32 R4, tmem[UR4] ;  /* 0x00000004000479ee */ /* 0x000fe20008a80000 */
[----:B------:R-:W2:Y:S01]  /*5770*/  LDTM.16dp32bit_t16_t31.x32 R4, tmem[UR4+0x20] ;  /* 0x00002004000479ee */ /* 0x000ea20008aa0000 */
[----:B------:R-:W-:Y:S01]  /*5780*/  SHF.L.U32 R125, R102, 0x4, RZ ;  /* 0x00000004667d7819 */ /* 0x000fe200000006ff */
[----:B------:R-:W-:Y:S01]  /*5790*/  HADD2.F32 R56, -RZ, R55.H1_H1 ;  /* 0x30000037ff387230 */ /* 0x000fe20000004100 */
[----:B------:R-:W-:Y:S01]  /*57a0*/  ISETP.NE.AND P6, PT, R114, RZ, PT ;  /* 0x000000ff7200720c */ /* 0x000fe20003fc5270 */
[----:B------:R-:W-:Y:S01]  /*57b0*/  HADD2.F32 R60, -RZ, R59.H1_H1 ;  /* 0x3000003bff3c7230 */ /* 0x000fe20000004100 */
[----:B------:R-:W-:Y:S01]  /*57c0*/  IADD3 R114, PT, PT, R100, UR49, RZ ;  /* 0x0000003164727c10 */ /* 0x000fe2000fffe0ff */
[----:B------:R-:W-:Y:S01]  /*57d0*/  HADD2.F32 R64, -RZ, R63.H1_H1 ;  /* 0x3000003fff407230 */ /* 0x000fe20000004100 */
[----:B------:R-:W-:Y:S01]  /*57e0*/  F2FP.F16.E5M2.UNPACK_B R65, R83.H1 ;  /* 0x00000053ff41723e */ /* 0x000fe200030004ff */
[--C-:B------:R-:W-:Y:S01]  /*57f0*/  HADD2.F32 R55, -RZ, R57.reuse.H0_H0 ;  /* 0x20000039ff377230 */ /* 0x100fe20000004100 */
[----:B------:R-:W-:Y:S01]  /*5800*/  IADD3 R114, PT, PT, R114, R125, RZ ;  /* 0x0000007d72727210 */ /* 0x000fe20007ffe0ff */
[----:B------:R-:W-:Y:S01]  /*5810*/  HADD2.F32 R58, -RZ, R57.H1_H1 ;  /* 0x30000039ff3a7230 */ /* 0x000fe20000004100 */
[-C--:B------:R-:W-:Y:S01]  /*5820*/  F2FP.F16.E5M2.UNPACK_B R67, R84.reuse ;  /* 0x00000054ff43723e */ /* 0x080fe200020004ff */
[----:B------:R-:W-:Y:S01]  /*5830*/  HADD2.F32 R57, -RZ, R59.H0_H0 ;  /* 0x2000003bff397230 */ /* 0x000fe20000004100 */
[----:B------:R-:W-:Y:S01]  /*5840*/  F2FP.F16.E5M2.UNPACK_B R69, R84.H1 ;  /* 0x00000054ff45723e */ /* 0x000fe200030004ff */
[----:B------:R-:W-:Y:S01]  /*5850*/  HADD2.F32 R59, -RZ, R61.H0_H0 ;  /* 0x2000003dff3b7230 */ /* 0x000fe20000004100 */
[-C--:B------:R-:W-:Y:S01]  /*5860*/  F2FP.F16.E5M2.UNPACK_B R71, R85.reuse ;  /* 0x00000055ff47723e */ /* 0x080fe200020004ff */
[----:B------:R-:W-:Y:S01]  /*5870*/  HADD2.F32 R68, -RZ, R67.H1_H1 ;  /* 0x30000043ff447230 */ /* 0x000fe20000004100 */
[----:B------:R-:W-:Y:S01]  /*5880*/  F2FP.F16.E5M2.UNPACK_B R73, R85.H1 ;  /* 0x00000055ff49723e */ /* 0x000fe200030004ff */
[----:B------:R-:W-:Y:S01]  /*5890*/  HADD2.F32 R62, -RZ, R61.H1_H1 ;  /* 0x3000003dff3e7230 */ /* 0x000fe20000004100 */
[-C--:B------:R-:W-:Y:S01]  /*58a0*/  F2FP.F16.E5M2.UNPACK_B R75, R86.reuse ;  /* 0x00000056ff4b723e */ /* 0x080fe200020004ff */
[----:B------:R-:W-:Y:S01]  /*58b0*/  HADD2.F32 R61, -RZ, R63.H0_H0 ;  /* 0x2000003fff3d7230 */ /* 0x000fe20000004100 */
[----:B------:R-:W-:Y:S01]  /*58c0*/  F2FP.F16.E5M2.UNPACK_B R77, R86.H1 ;  /* 0x00000056ff4d723e */ /* 0x000fe200030004ff */
[----:B------:R-:W-:Y:S01]  /*58d0*/  HADD2.F32 R72, -RZ, R71.H1_H1 ;  /* 0x30000047ff487230 */ /* 0x000fe20000004100 */
[----:B------:R-:W-:Y:S01]  /*58e0*/  F2FP.F16.E5M2.UNPACK_B R79, R87.H1 ;  /* 0x00000057ff4f723e */ /* 0x000fe200030004ff */
[C---:B--2---:R-:W-:Y:S01]  /*58f0*/  FMUL R0, R47.reuse, R4 ;  /* 0x000000042f007220 */ /* 0x044fe20000400000 */
[C---:B-1----:R-:W-:Y:S01]  /*5900*/  FMUL R2, R47.reuse, R5 ;  /* 0x000000052f027220 */ /* 0x042fe20000400000 */
[C---:B------:R-:W-:Y:S01]  /*5910*/  FMUL R4, R47.reuse, R8 ;  /* 0x000000082f047220 */ /* 0x040fe20000400000 */
[----:B------:R-:W-:Y:S01]  /*5920*/  FMUL R5, R47, R9 ;  /* 0x000000092f057220 */ /* 0x000fe20000400000 */
[C---:B------:R-:W-:Y:S01]  /*5930*/  FFMA R0, R49.reuse, R50, R0 ;  /* 0x0000003231007223 */ /* 0x040fe20000000000 */
[----:B------:R-:W-:Y:S01]  /*5940*/  FFMA R2, R49, R51, R2 ;  /* 0x0000003331027223 */ /* 0x000fe20000000002 */
[C---:B------:R-:W-:Y:S01]  /*5950*/  FMUL R8, R47.reuse, R12 ;  /* 0x0000000c2f087220 */ /* 0x040fe20000400000 */
[C---:B------:R-:W-:Y:S01]  /*5960*/  FMUL R9, R47.reuse, R13 ;  /* 0x0000000d2f097220 */ /* 0x040fe20000400000 */
[C---:B------:R-:W-:Y:S01]  /*5970*/  FMUL R12, R47.reuse, R16 ;  /* 0x000000102f0c7220 */ /* 0x040fe20000400000 */
[C---:B------:R-:W-:Y:S01]  /*5980*/  FMUL R13, R47.reuse, R17 ;  /* 0x000000112f0d7220 */ /* 0x040fe20000400000 */
[C---:B------:R-:W-:Y:S01]  /*5990*/  FMUL R16, R47.reuse, R20 ;  /* 0x000000142f107220 */ /* 0x040fe20000400000 */
[C---:B------:R-:W-:Y:S01]  /*59a0*/  FMUL R17, R47.reuse, R21 ;  /* 0x000000152f117220 */ /* 0x040fe20000400000 */
[C---:B------:R-:W-:Y:S01]  /*59b0*/  FMUL R20, R47.reuse, R24 ;  /* 0x000000182f147220 */ /* 0x040fe20000400000 */
[C---:B------:R-:W-:Y:S01]  /*59c0*/  FMUL R21, R47.reuse, R25 ;  /* 0x000000192f157220 */ /* 0x040fe20000400000 */
[----:B------:R-:W-:Y:S02]  /*59d0*/  HADD2.F32 R76, -RZ, R75.H1_H1 ;  /* 0x3000004bff4c7230 */ /* 0x000fe40000004100 */
[C---:B------:R-:W-:Y:S01]  /*59e0*/  FMUL R24, R47.reuse, R28 ;  /* 0x0000001c2f187220 */ /* 0x040fe20000400000 */
[C---:B------:R-:W-:Y:S01]  /*59f0*/  FMUL R25, R47.reuse, R29 ;  /* 0x0000001d2f197220 */ /* 0x040fe20000400000 */
[C---:B------:R-:W-:Y:S01]  /*5a00*/  FMUL R28, R47.reuse, R32 ;  /* 0x000000202f1c7220 */ /* 0x040fe20000400000 */
[C---:B------:R-:W-:Y:S01]  /*5a10*/  FMUL R29, R47.reuse, R33 ;  /* 0x000000212f1d7220 */ /* 0x040fe20000400000 */
[C---:B------:R-:W-:Y:S01]  /*5a20*/  FMUL R3, R47.reuse, R6 ;  /* 0x000000062f037220 */ /* 0x040fe20000400000 */
[C---:B------:R-:W-:Y:S01]  /*5a30*/  FMUL R7, R47.reuse, R7 ;  /* 0x000000072f077220 */ /* 0x040fe20000400000 */
[C---:B------:R-:W-:Y:S01]  /*5a40*/  FMUL R6, R47.reuse, R10 ;  /* 0x0000000a2f067220 */ /* 0x040fe20000400000 */
[----:B------:R-:W-:Y:S01]  /*5a50*/  FMUL R11, R47, R11 ;  /* 0x0000000b2f0b7220 */ /* 0x000fe20000400000 */
[C---:B------:R-:W-:Y:S01]  /*5a60*/  FFMA R3, R49.reuse, R52, R3 ;  /* 0x0000003431037223 */ /* 0x040fe20000000003 */
[C---:B------:R-:W-:Y:S01]  /*5a70*/  FFMA R7, R49.reuse, R54, R7 ;  /* 0x0000003631077223 */ /* 0x040fe20000000007 */
[C---:B------:R-:W-:Y:S01]  /*5a80*/  FFMA R4, R49.reuse, R53, R4 ;  /* 0x0000003531047223 */ /* 0x040fe20000000004 */
[----:B------:R-:W-:Y:S01]  /*5a90*/  F2FP.F16.E5M2.UNPACK_B R50, R87 ;  /* 0x00000057ff32723e */ /* 0x000fe200020004ff */
[C---:B------:R-:W-:Y:S01]  /*5aa0*/  FFMA R5, R49.reuse, R56, R5 ;  /* 0x0000003831057223 */ /* 0x040fe20000000005 */
[----:B------:R-:W-:Y:S01]  /*5ab0*/  FFMA R6, R49, R55, R6 ;  /* 0x0000003731067223 */ /* 0x000fe20000000006 */
[----:B------:R-:W-:Y:S01]  /*5ac0*/  F2FP.SATFINITE.E5M2.F32.PACK_AB_MERGE_C R117, R7, R3, RZ ;  /* 0x000000030775723e */ /* 0x000fe200048060ff */
[C---:B------:R-:W-:Y:S01]  /*5ad0*/  FFMA R11, R49.reuse, R58, R11 ;  /* 0x0000003a310b7223 */ /* 0x040fe2000000000b */
[C---:B------:R-:W-:Y:S01]  /*5ae0*/  FFMA R8, R49.reuse, R57, R8 ;  /* 0x0000003931087223 */ /* 0x040fe20000000008 */
[----:B------:R-:W-:Y:S01]  /*5af0*/  ISETP.NE.AND P0, PT, R110, RZ, PT ;  /* 0x000000ff6e00720c */ /* 0x000fe20003f05270 */
[----:B------:R-:W-:Y:S01]  /*5b00*/  FFMA R9, R49, R60, R9 ;  /* 0x0000003c31097223 */ /* 0x000fe20000000009 */
[----:B------:R-:W-:Y:S01]  /*5b10*/  F2FP.SATFINITE.E5M2.F32.PACK_AB_MERGE_C R116, R2, R0, R117 ;  /* 0x000000000274723e */ /* 0x000fe20004806075 */
[--C-:B------:R-:W-:Y:S01]  /*5b20*/  HADD2.F32 R51, -RZ, R50.reuse.H0_H0 ;  /* 0x20000032ff337230 */ /* 0x100fe20000004100 */
[----:B------:R-:W-:Y:S01]  /*5b30*/  F2FP.SATFINITE.E5M2.F32.PACK_AB_MERGE_C R117, R11, R6, RZ ;  /* 0x000000060b75723e */ /* 0x000fe200048060ff */
[----:B------:R-:W-:Y:S02]  /*5b40*/  HADD2.F32 R50, -RZ, R50.H1_H1 ;  /* 0x30000032ff327230 */ /* 0x000fe40000004100 */
[C---:B------:R-:W-:Y:S01]  /*5b50*/  FMUL R10, R47.reuse, R14 ;  /* 0x0000000e2f0a7220 */ /* 0x040fe20000400000 */
[----:B------:R-:W-:Y:S01]  /*5b60*/  FMUL R15, R47, R15 ;  /* 0x0000000f2f0f7220 */ /* 0x000fe20000400000 */
[--C-:B------:R-:W-:Y:S01]  /*5b70*/  HADD2.F32 R63, -RZ, R65.reuse.H0_H0 ;  /* 0x20000041ff3f7230 */ /* 0x100fe20000004100 */
[----:B------:R-:W-:Y:S01]  /*5b80*/  F2FP.SATFINITE.E5M2.F32.PACK_AB_MERGE_C R117, R5, R4, R117 ;  /* 0x000000040575723e */ /* 0x000fe20004806075 */
[C---:B------:R-:W-:Y:S01]  /*5b90*/  FFMA R10, R49.reuse, R59, R10 ;  /* 0x0000003b310a7223 */ /* 0x040fe2000000000a */
[C---:B------:R-:W-:Y:S01]  /*5ba0*/  FFMA R15, R49.reuse, R62, R15 ;  /* 0x0000003e310f7223 */ /* 0x040fe2000000000f */
[C---:B------:R-:W-:Y:S01]  /*5bb0*/  FFMA R12, R49.reuse, R61, R12 ;  /* 0x0000003d310c7223 */ /* 0x040fe2000000000c */
[----:B------:R-:W-:Y:S01]  /*5bc0*/  FFMA R13, R49, R64, R13 ;  /* 0x00000040310d7223 */ /* 0x000fe2000000000d */
[----:B------:R-:W-:Y:S02]  /*5bd0*/  HADD2.F32 R66, -RZ, R65.H1_H1 ;  /* 0x30000041ff427230 */ /* 0x000fe40000004100 */
[C---:B------:R-:W-:Y:S01]  /*5be0*/  FMUL R14, R47.reuse, R18 ;  /* 0x000000122f0e7220 */ /* 0x040fe20000400000 */
[----:B------:R-:W-:Y:S02]  /*5bf0*/  HADD2.F32 R65, -RZ, R67.H0_H0 ;  /* 0x20000043ff417230 */ /* 0x000fe40000004100 */
[----:B------:R-:W-:Y:S01]  /*5c00*/  FMUL R19, R47, R19 ;  /* 0x000000132f137220 */ /* 0x000fe20000400000 */
[--C-:B------:R-:W-:Y:S02]  /*5c10*/  HADD2.F32 R67, -RZ, R69.reuse.H0_H0 ;  /* 0x20000045ff437230 */ /* 0x100fe40000004100 */
[----:B------:R-:W-:Y:S01]  /*5c20*/  FFMA R14, R49, R63, R14 ;  /* 0x0000003f310e7223 */ /* 0x000fe2000000000e */
[----:B------:R-:W-:Y:S02]  /*5c30*/  HADD2.F32 R70, -RZ, R69.H1_H1 ;  /* 0x30000045ff467230 */ /* 0x000fe40000004100 */
[----:B------:R-:W-:Y:S01]  /*5c40*/  FMUL R18, R47, R22 ;  /* 0x000000162f127220 */ /* 0x000fe20000400000 */
[----:B------:R-:W-:Y:S02]  /*5c50*/  HADD2.F32 R69, -RZ, R71.H0_H0 ;  /* 0x20000047ff457230 */ /* 0x000fe40000004100 */
[----:B------:R-:W-:Y:S01]  /*5c60*/  FFMA R19, R49, R66, R19 ;  /* 0x0000004231137223 */ /* 0x000fe20000000013 */
[----:B------:R-:W-:Y:S01]  /*5c70*/  FMUL R23, R47, R23 ;  /* 0x000000172f177220 */ /* 0x000fe20000400000 */
[C---:B------:R-:W-:Y:S01]  /*5c80*/  FFMA R16, R49.reuse, R65, R16 ;  /* 0x0000004131107223 */ /* 0x040fe20000000010 */
[C---:B------:R-:W-:Y:S01]  /*5c90*/  FFMA R17, R49.reuse, R68, R17 ;  /* 0x0000004431117223 */ /* 0x040fe20000000011 */
        /* <DEDUP_REMOVED lines=23> */
[----:B------:R-:W-:Y:S01]  /*5e10*/  F2FP.SATFINITE.E5M2.F32.PACK_AB_MERGE_C R118, R15, R10, RZ ;  /* 0x0000000a0f76723e */ /* 0x000fe200048060ff */
[----:B------:R-:W-:Y:S01]  /*5e20*/  FFMA R28, R49, R51, R28 ;  /* 0x00000033311c7223 */ /* 0x000fe2000000001c */
[----:B------:R-:W-:Y:S01]  /*5e30*/  F2FP.SATFINITE.E5M2.F32.PACK_AB_MERGE_C R119, R19, R14, RZ ;  /* 0x0000000e1377723e */ /* 0x000fe200048060ff */
[C---:B------:R-:W-:Y:S01]  /*5e40*/  FFMA R29, R49.reuse, R50, R29 ;  /* 0x00000032311d7223 */ /* 0x040fe2000000001d */
[C---:B------:R-:W-:Y:S01]  /*5e50*/  FFMA R30, R49.reuse, R77, R30 ;  /* 0x0000004d311e7223 */ /* 0x040fe2000000001e */
[----:B------:R-:W-:Y:S01]  /*5e60*/  FFMA R35, R49, R52, R35 ;  /* 0x0000003431237223 */ /* 0x000fe20000000023 */
[----:B------:R-:W-:Y:S02]  /*5e70*/  F2FP.SATFINITE.E5M2.F32.PACK_AB_MERGE_C R118, R9, R8, R118 ;  /* 0x000000080976723e */ /* 0x000fe40004806076 */
[----:B------:R-:W-:Y:S02]  /*5e80*/  F2FP.SATFINITE.E5M2.F32.PACK_AB_MERGE_C R119, R13, R12, R119 ;  /* 0x0000000c0d77723e */ /* 0x000fe40004806077 */
[----:B------:R-:W-:Y:S02]  /*5e90*/  F2FP.SATFINITE.E5M2.F32.PACK_AB_MERGE_C R120, R23, R18, RZ ;  /* 0x000000121778723e */ /* 0x000fe400048060ff */
[----:B------:R-:W-:Y:S01]  /*5ea0*/  F2FP.SATFINITE.E5M2.F32.PACK_AB_MERGE_C R121, R27, R22, RZ ;  /* 0x000000161b79723e */ /* 0x000fe200048060ff */
[----:B------:R1:W-:Y:S01]  /*5eb0*/  STS.128 [R100+UR49+0x2200], R116 ;  /* 0x0022007464007988 */ /* 0x0003e20008000c31 */
[----:B------:R-:W-:Y:S02]  /*5ec0*/  F2FP.SATFINITE.E5M2.F32.PACK_AB_MERGE_C R122, R31, R26, RZ ;  /* 0x0000001a1f7a723e */ /* 0x000fe400048060ff */
[----:B------:R-:W-:Y:S02]  /*5ed0*/  F2FP.SATFINITE.E5M2.F32.PACK_AB_MERGE_C R123, R35, R30, RZ ;  /* 0x0000001e237b723e */ /* 0x000fe400048060ff */
[----:B------:R-:W-:Y:S02]  /*5ee0*/  F2FP.SATFINITE.E5M2.F32.PACK_AB_MERGE_C R120, R17, R16, R120 ;  /* 0x000000101178723e */ /* 0x000fe40004806078 */
[----:B------:R-:W-:Y:S02]  /*5ef0*/  F2FP.SATFINITE.E5M2.F32.PACK_AB_MERGE_C R121, R21, R20, R121 ;  /* 0x000000141579723e */ /* 0x000fe40004806079 */
[----:B------:R-:W-:Y:S02]  /*5f00*/  F2FP.SATFINITE.E5M2.F32.PACK_AB_MERGE_C R122, R25, R24, R122 ;  /* 0x00000018197a723e */ /* 0x000fe4000480607a */
[----:B------:R-:W-:Y:S02]  /*5f10*/  F2FP.SATFINITE.E5M2.F32.PACK_AB_MERGE_C R123, R29, R28, R123 ;  /* 0x0000001c1d7b723e */ /* 0x000fe4000480607b */
[----:B------:R-:W-:Y:S02]  /*5f20*/  LEA R32, R105, UR49, 0x3 ;  /* 0x0000003169207c11 */ /* 0x000fe4000f8e18ff */
[----:B------:R-:W-:Y:S01]  /*5f30*/  @P6 SHF.L.U32 R33, R104, 0x1f, RZ ;  /* 0x0000001f68216819 */ /* 0x000fe200000006ff */
[----:B------:R1:W-:Y:S01]  /*5f40*/  STS.128 [R114+0x2210], R120 ;  /* 0x0022107872007388 */ /* 0x0003e20000000c00 */
[----:B------:R-:W-:Y:S01]  /*5f50*/  @!PT LDS RZ, [RZ] ;  /* 0x00000000fffff984 */ /* 0x000fe20000000800 */
[----:B------:R-:W-:Y:S01]  /*5f60*/  @!PT LDS RZ, [RZ] ;  /* 0x00000000fffff984 */ /* 0x000fe20000000800 */
[----:B------:R-:W-:Y:S01]  /*5f70*/  @!PT LDS RZ, [RZ] ;  /* 0x00000000fffff984 */ /* 0x000fe20000000800 */
[----:B------:R-:W-:Y:S01]  /*5f80*/  @!PT LDS RZ, [RZ] ;  /* 0x00000000fffff984 */ /* 0x000fe20000000800 */
[----:B------:R2:W-:Y:S07]  /*5f90*/  MEMBAR.ALL.CTA ;  /* 0x0000000000007992 */ /* 0x0005ee0000008000 */
[----:B--2---:R-:W2:Y:S02]  /*5fa0*/  FENCE.VIEW.ASYNC.S ;  /* 0x00000000000073c6 */ /* 0x004ea40000000000 */
[----:B--2---:R-:W-:Y:S06]  /*5fb0*/  BAR.SYNC.DEFER_BLOCKING 0x1, 0x80 ;  /* 0x0042000000007b1d */ /* 0x004fec0000010000 */
[----:B------:R-:W-:Y:S05]  /*5fc0*/  @P0 BRA `(.L_x_93) ;  /* 0x0000000000280947 */ /* 0x000fea0003800000 */
[----:B------:R-:W-:Y:S02]  /*5fd0*/  UIADD3 UR4, UPT, UPT, UR49, 0x2200, URZ ;  /* 0x0000220031047890 */ /* 0x000fe4000fffe0ff */
[----:B------:R-:W-:Y:S01]  /*5fe0*/  UIADD3 UR6, UP0, UPT, UR52, 0x680, URZ ;  /* 0x0000068034067890 */ /* 0x000fe2000ff1e0ff */
[----:B------:R-:W-:Y:S03]  /*5ff0*/  UMOV UR43, UR36 ;  /* 0x00000024002b7c82 */ /* 0x000fe60008000000 */
[----:B------:R-:W-:Y:S01]  /*6000*/  MOV R109, UR4 ;  /* 0x00000004006d7c02 */ /* 0x000fe20008000f00 */
[----:B------:R-:W-:Y:S03]  /*6010*/  UIADD3.X UR7, UPT, UPT, URZ, UR53, URZ, UP0, !UPT ;  /* 0x00000035ff077290 */ /* 0x000fe600087fe4ff */
[----:B------:R-:W-:Y:S11]  /*6020*/  R2UR UR40, R109 ;  /* 0x000000006d2872ca */ /* 0x000ff600000e0000 */
[----:B------:R-:W-:Y:S02]  /*6030*/  @!UPT UIADD3 URZ, UPT, UPT, URZ, URZ, URZ ;  /* 0x000000fffffff290 */ /* 0x000fe4000fffe0ff */
[----:B------:R2:W-:Y:S01]  /*6040*/  UTMASTG.3D [UR40], [UR6] ;  /* 0x00000028060073b5 */ /* 0x0005e20008010000 */
[----:B------:R0:W-:Y:S01]  /*6050*/  UTMACMDFLUSH ;  /* 0x00000000000079b7 */ /* 0x0001e20000000000 */
[----:B--2---:R-:W-:Y:S04]  /*6060*/  DEPBAR.LE SB0, 0x1 ;  /* 0x000080400000791a */ /* 0x004fe80000000000 */
.L_x_93:
[----:B------:R-:W-:Y:S05]  /*6070*/  BSYNC.RECONVERGENT B0 ;  /* 0x0000000000007941 */ /* 0x000fea0003800200 */
.L_x_92:
[----:B------:R-:W-:Y:S06]  /*6080*/  BAR.SYNC.DEFER_BLOCKING 0x1, 0x80 ;  /* 0x0042000000007b1d */ /* 0x000fec0000010000 */
[----:B------:R-:W2:Y:S01]  /*6090*/  @P6 SYNCS.PHASECHK.TRANS64.TRYWAIT P0, [R32+URZ+0x20], R33 ;  /* 0x00002021200065a7 */ /* 0x000ea200080011ff */
[----:B------:R-:W-:Y:S01]  /*60a0*/  BSSY B1, `(.L_x_94) ;  /* 0x0000020000017945 */ /* 0x000fe20003800000 */
[----:B--2---:R-:W-:Y:S03]  /*60b0*/  @P6 SEL R115, RZ, 0x1, !P0 ;  /* 0x00000001ff736807 */ /* 0x004fe60004000000 */
[----:B------:R-:W-:Y:S05]  /*60c0*/  @!P6 BRA `(.L_x_95) ;  /* 0x000000000074e947 */ /* 0x000fea0003800000 */
[----:B------:R-:W-:Y:S01]  /*60d0*/  ISETP.NE.AND P1, PT, R124, RZ, PT ;  /* 0x000000ff7c00720c */ /* 0x000fe20003f25270 */
[----:B------:R-:W-:Y:S01]  /*60e0*/  BSSY B0, `(.L_x_96) ;  /* 0x0000009000007945 */ /* 0x000fe20003800000 */
[----:B------:R-:W-:Y:S11]  /*60f0*/  ISETP.NE.AND P0, PT, R115, RZ, PT ;  /* 0x000000ff7300720c */ /* 0x000ff60003f05270 */
[----:B------:R-:W-:Y:S05]  /*6100*/  @P1 IMAD R0, R105, 0x1000, R100 ;  /* 0x0000100069001824 */ /* 0x000fea00078e0264 */
[----:B------:R-:W-:Y:S05]  /*6110*/  @P1 IADD3 R2, PT, PT, R0, UR49, RZ ;  /* 0x0000003100021c10 */ /* 0x000fea000fffe0ff */
[----:B------:R-:W-:Y:S01]  /*6120*/  @P1 IMAD.IADD R2, R2, 0x1, R125 ;  /* 0x0000000102021824 */ /* 0x000fe200078e027d */
[----:B------:R-:W-:Y:S06]  /*6130*/  @P0 BRA `(.L_x_97) ;  /* 0x00000000000c0947 */ /* 0x000fec0003800000 */
[----:B------:R-:W-:Y:S04]  /*6140*/  SHF.L.U32 R3, R104, 0x1f, RZ ;  /* 0x0000001f68037819 */ /* 0x000fe800000006ff */
[----:B------:R-:W2:Y:S02]  /*6150*/  SYNCS.PHASECHK.TRANS64.TRYWAIT P0, [R32+URZ+0x20], R3 ;  /* 0x00002003200075a7 */ /* 0x000ea400080011ff */
[----:B--2---:R-:W-:Y:S05]  /*6160*/  @!P0 BRA `(.L_x_98) ;  /* 0x00000014007c8947 */ /* 0x004fea0003800000 */
.L_x_97:
[----:B------:R-:W-:Y:S05]  /*6170*/  BSYNC B0 ;  /* 0x0000000000007941 */ /* 0x000fea0003800000 */
.L_x_96:
[----:B------:R-:W-:Y:S01]  /*6180*/  ISETP.NE.AND P0, PT, R124, RZ, PT ;  /* 0x000000ff7c00720c */ /* 0x000fe20003f05270 */
[----:B--2---:R-:W-:Y:S02]  /*6190*/  VIADD R32, R32, 0x30 ;  /* 0x0000003020207836 */ /* 0x004fe40000000000 */
[----:B------:R-:W-:Y:S02]  /*61a0*/  IMAD.U32 R3, RZ, RZ, UR37 ;  /* 0x00000025ff037e24 */ /* 0x000fe4000f8e00ff */
[----:B------:R-:W-:Y:S03]  /*61b0*/  VIADD R105, R105, 0x1 ;  /* 0x0000000169697836 */ /* 0x000fe60000000000 */
[----:B------:R-:W-:Y:S05]  /*61c0*/  PRMT R3, R3, 0x654, R32 ;  /* 0x0000065403037816 */ /* 0x000fea0000000020 */
[----:B------:R2:W3:Y:S04]  /*61d0*/  @P0 LDS.128 R80, [R0+UR49+0x200] ;  /* 0x0002003100500984 */ /* 0x0004e80008000c00 */
[----:B------:R2:W4:Y:S01]  /*61e0*/  @P0 LDS.128 R84, [R2+0x210] ;  /* 0x0002100002540984 */ /* 0x0005220000000c00 */
[C---:B------:R-:W-:Y:S01]  /*61f0*/  ISETP.NE.AND P0, PT, R105.reuse, 0x2, PT ;  /* 0x000000026900780c */ /* 0x040fe20003f05270 */
[----:B------:R-:W-:Y:S01]  /*6200*/  @!PT LDS RZ, [RZ] ;  /* 0x00000000fffff984 */ /* 0x000fe20000000800 */
[----:B------:R-:W-:Y:S01]  /*6210*/  @!PT LDS RZ, [RZ] ;  /* 0x00000000fffff984 */ /* 0x000fe20000000800 */
[----:B------:R-:W-:Y:S01]  /*6220*/  @!PT LDS RZ, [RZ] ;  /* 0x00000000fffff984 */ /* 0x000fe20000000800 */
[----:B------:R-:W-:Y:S01]  /*6230*/  @!PT LDS RZ, [RZ] ;  /* 0x00000000fffff984 */ /* 0x000fe20000000800 */
[----:B------:R5:W-:Y:S06]  /*6240*/  MEMBAR.ALL.CTA ;  /* 0x0000000000007992 */ /* 0x000bec0000008000 */
[----:B-----5:R-:W5:Y:S01]  /*6250*/  FENCE.VIEW.ASYNC.S ;  /* 0x00000000000073c6 */ /* 0x020f620000000000 */
[----:B------:R-:W-:Y:S01]  /*6260*/  SEL R105, R105, RZ, P0 ;  /* 0x000000ff69697207 */ /* 0x000fe20000000000 */
[----:B-----5:R5:W-:Y:S02]  /*6270*/  SYNCS.ARRIVE.TRANS64.RED.A1T0 RZ, [R3+URZ], RZ ;  /* 0x000000ff03ff79a7 */ /* 0x020be400081004ff */
[----:B-----5:R-:W-:Y:S04]  /*6280*/  SEL R3, RZ, 0x1, P0 ;  /* 0x00000001ff037807 */ /* 0x020fe80000000000 */
[----:B--23--:R-:W-:Y:S02]  /*6290*/  LOP3.LUT R104, R104, R3, RZ, 0x3c, !PT ;  /* 0x0000000368687212 */ /* 0x00cfe400078e3cff */
.L_x_95:
[----:B------:R-:W-:Y:S05]  /*62a0*/  BSYNC B1 ;  /* 0x0000000000017941 */ /* 0x000fea0003800000 */
.L_x_94:
[----:B------:R-:W-:Y:S05]  /*62b0*/  VIADD R0, R48, 0x40 ;  /* 0x0000004030007836 */ /* 0x000fea0000000000 */
[----:B------:R-:W-:Y:S04]  /*62c0*/  SHF.R.U32.HI R0, RZ, 0x15, R0 ;  /* 0x00000015ff007819 */ /* 0x000fe80000011600 */
[----:B------:R-:W-:Y:S11]  /*62d0*/  LOP3.LUT P0, RZ, R0, 0x3, R101, 0x48, !PT ;  /* 0x0000000300ff7812 */ /* 0x000ff60007804865 */
[----:B------:R-:W-:Y:S02]  /*62e0*/  @!UPT UIADD3 URZ, UPT, UPT, URZ, URZ, URZ ;  /* 0x000000fffffff290 */ /* 0x000fe4000fffe0ff */
[----:B------:R-:W-:Y:S05]  /*62f0*/  @!P0 BRA `(.L_x_99) ;  /* 0x0000000000408947 */ /* 0x000fea0003800000 */
[----:B------:R-:W2:Y:S01]  /*6300*/  LDCU.64 UR8, c[0x4][0x70] ;  /* 0x01000e00ff0877ac */ /* 0x000ea20008000a00 */
[----:B------:R-:W-:Y:S01]  /*6310*/  MOV R3, 0x0 ;  /* 0x0000000000037802 */ /* 0x000fe20000000f00 */
[----:B------:R-:W-:Y:S02]  /*6320*/  HFMA2 R12, -RZ, RZ, 0, 5.9604644775390625e-08 ;  /* 0x00000001ff0c7431 */ /* 0x000fe400000001ff */
[----:B------:R-:W-:Y:S02]  /*6330*/  IMAD.MOV.U32 R8, RZ, RZ, 0x192 ;  /* 0x00000192ff087424 */ /* 0x000fe400078e00ff */
[----:B------:R-:W-:Y:S01]  /*6340*/  IMAD.MOV.U32 R13, RZ, RZ, RZ ;  /* 0x000000ffff0d7224 */ /* 0x000fe200078e00ff */
[----:B------:R-:W3:Y:S01]  /*6350*/  LDCU.64 UR6, c[0x4][0x78] ;  /* 0x01000f00ff0677ac */ /* 0x000ee20008000a00 */
[----:B------:R-:W1:Y:S01]  /*6360*/  LDC.64 R2, c[0x4][R3] ;  /* 0x0100000003027b82 */ /* 0x000e620000000a00 */
[----:B------:R-:W5:Y:S01]  /*6370*/  LDCU.64 UR4, c[0x4][0x10] ;  /* 0x01000200ff0477ac */ /* 0x000f620008000a00 */
[----:B--2---:R-:W-:Y:S01]  /*6380*/  MOV R5, UR9 ;  /* 0x0000000900057c02 */ /* 0x004fe20008000f00 */
[----:B------:R-:W-:Y:S01]  /*6390*/  IMAD.U32 R4, RZ, RZ, UR8 ;  /* 0x00000008ff047e24 */ /* 0x000fe2000f8e00ff */
[----:B---3--:R-:W-:Y:S01]  /*63a0*/  MOV R7, UR7 ;  /* 0x0000000700077c02 */ /* 0x008fe20008000f00 */
[----:B------:R-:W-:Y:S01]  /*63b0*/  IMAD.U32 R6, RZ, RZ, UR6 ;  /* 0x00000006ff067e24 */ /* 0x000fe2000f8e00ff */
[----:B-----5:R-:W-:Y:S01]  /*63c0*/  MOV R11, UR5 ;  /* 0x00000005000b7c02 */ /* 0x020fe20008000f00 */
[----:B------:R-:W-:Y:S02]  /*63d0*/  IMAD.U32 R10, RZ, RZ, UR4 ;  /* 0x00000004ff0a7e24 */ /* 0x000fe4000f8e00ff */
[----:B------:R-:W-:Y:S07]  /*63e0*/  LEPC R20, `(.L_x_99) ;  /* 0x000000001014794e */ /* 0x000fee0000000000 */
[----:B-1--4-:R-:W-:Y:S05]  /*63f0*/  CALL.ABS.NOINC R2 ;  /* 0x0000000002007343 */ /* 0x012fea0003c00000 */
.L_x_99:
[----:B------:R-:W-:Y:S01]  /*6400*/  ISETP.NE.AND P0, PT, R110, RZ, PT ;  /* 0x000000ff6e00720c */ /* 0x000fe20003f05270 */
[----:B------:R-:W-:Y:S05]  /*6410*/  WARPSYNC.ALL ;  /* 0x0000000000007948 */ /* 0x000fea0003800000 */
[----:B------:R-:W-:Y:S01]  /*6420*/  R2UR UR4, R48 ;  /* 0x00000000300472ca */ /* 0x000fe200000e0000 */
[----:B------:R-:W-:Y:S01]  /*6430*/  BSSY.RECONVERGENT B0, `(.L_x_100) ;  /* 0x000009c000007945 */ /* 0x000fe20003800200 */
[-C--:B------:R-:W-:Y:S02]  /*6440*/  F2FP.F16.E5M2.UNPACK_B R51, R80.reuse ;  /* 0x00000050ff33723e */ /* 0x080fe400020004ff */
[----:B------:R-:W-:Y:S02]  /*6450*/  F2FP.F16.E5M2.UNPACK_B R80, R80.H1 ;  /* 0x00000050ff50723e */ /* 0x000fe400030004ff */
[-C--:B------:R-:W-:Y:S01]  /*6460*/  F2FP.F16.E5M2.UNPACK_B R55, R81.reuse ;  /* 0x00000051ff37723e */ /* 0x080fe200020004ff */
[--C-:B------:R-:W-:Y:S01]  /*6470*/  HADD2.F32 R50, -RZ, R51.reuse.H0_H0 ;  /* 0x20000033ff327230 */ /* 0x100fe20000004100 */
[----:B------:R-:W-:Y:S01]  /*6480*/  F2FP.F16.E5M2.UNPACK_B R81, R81.H1 ;  /* 0x00000051ff51723e */ /* 0x000fe200030004ff */
[----:B------:R-:W-:Y:S01]  /*6490*/  HADD2.F32 R52, -RZ, R51.H1_H1 ;  /* 0x30000033ff347230 */ /* 0x000fe20000004100 */
[-C--:B------:R-:W-:Y:S01]  /*64a0*/  F2FP.F16.E5M2.UNPACK_B R59, R82.reuse ;  /* 0x00000052ff3b723e */ /* 0x080fe200020004ff */
[--C-:B------:R-:W-:Y:S01]  /*64b0*/  HADD2.F32 R51, -RZ, R80.reuse.H0_H0 ;  /* 0x20000050ff337230 */ /* 0x100fe20000004100 */
[----:B------:R-:W-:Y:S01]  /*64c0*/  F2FP.F16.E5M2.UNPACK_B R82, R82.H1 ;  /* 0x00000052ff52723e */ /* 0x000fe200030004ff */
[----:B------:R-:W-:Y:S01]  /*64d0*/  LDTM.16dp32bit_t0_t15.x32 R4, tmem[UR4+0x40] ;  /* 0x00004004000479ee */ /* 0x000fe20008a80000 */
[----:B------:R-:W2:Y:S01]  /*64e0*/  LDTM.16dp32bit_t16_t31.x32 R4, tmem[UR4+0x60] ;  /* 0x00006004000479ee */ /* 0x000ea20008aa0000 */
[----:B------:R-:W-:Y:S01]  /*64f0*/  NOP ;  /* 0x0000000000007918 */ /* 0x000fe20000000000 */
[--C-:B------:R-:W-:Y:S01]  /*6500*/  HADD2.F32 R53, -RZ, R55.reuse.H0_H0 ;  /* 0x20000037ff357230 */ /* 0x100fe20000004100 */
[----:B------:R-:W-:Y:S01]  /*6510*/  R2UR UR5, R113 ;  /* 0x00000000710572ca */ /* 0x000fe200000e0000 */
[----:B------:R-:W-:Y:S01]  /*6520*/  HADD2.F32 R56, -RZ, R55.H1_H1 ;  /* 0x30000037ff387230 */ /* 0x000fe20000004100 */
[----:B------:R-:W-:Y:S01]  /*6530*/  F2FP.F16.E5M2.UNPACK_B R63, R83 ;  /* 0x00000053ff3f723e */ /* 0x000fe200020004ff */
[--C-:B------:R-:W-:Y:S01]  /*6540*/  HADD2.F32 R57, -RZ, R59.reuse.H0_H0 ;  /* 0x2000003bff397230 */ /* 0x100fe20000004100 */
[----:B----4-:R-:W-:Y:S01]  /*6550*/  F2FP.F16.E5M2.UNPACK_B R67, R84 ;  /* 0x00000054ff43723e */ /* 0x010fe200020004ff */
[----:B------:R-:W-:Y:S01]  /*6560*/  HADD2.F32 R60, -RZ, R59.H1_H1 ;  /* 0x3000003bff3c7230 */ /* 0x000fe20000004100 */
[----:B------:R-:W-:Y:S01]  /*6570*/  F2FP.F16.E5M2.UNPACK_B R71, R85 ;  /* 0x00000055ff47723e */ /* 0x000fe200020004ff */
[--C-:B------:R-:W-:Y:S01]  /*6580*/  HADD2.F32 R61, -RZ, R63.reuse.H0_H0 ;  /* 0x2000003fff3d7230 */ /* 0x100fe20000004100 */
[----:B------:R-:W-:Y:S01]  /*6590*/  F2FP.F16.E5M2.UNPACK_B R75, R86 ;  /* 0x00000056ff4b723e */ /* 0x000fe200020004ff */
[----:B------:R-:W-:Y:S01]  /*65a0*/  HADD2.F32 R64, -RZ, R63.H1_H1 ;  /* 0x3000003fff407230 */ /* 0x000fe20000004100 */
[----:B------:R-:W-:Y:S01]  /*65b0*/  F2FP.F16.E5M2.UNPACK_B R77, R87 ;  /* 0x00000057ff4d723e */ /* 0x000fe200020004ff */
[--C-:B------:R-:W-:Y:S01]  /*65c0*/  HADD2.F32 R65, -RZ, R67.reuse.H0_H0 ;  /* 0x20000043ff417230 */ /* 0x100fe20000004100 */
[----:B------:R-:W-:Y:S01]  /*65d0*/  F2FP.F16.E5M2.UNPACK_B R83, R83.H1 ;  /* 0x00000053ff53723e */ /* 0x000fe200030004ff */
[----:B------:R-:W-:Y:S01]  /*65e0*/  UIADD3 UR5, UPT, UPT, UR5, 0x90, URZ ;  /* 0x0000009005057890 */ /* 0x000fe2000fffe0ff */
[----:B------:R-:W-:Y:S01]  /*65f0*/  HADD2.F32 R67, -RZ, R67.H1_H1 ;  /* 0x30000043ff437230 */ /* 0x000fe20000004100 */
[----:B------:R-:W-:Y:S01]  /*6600*/  F2FP.F16.E5M2.UNPACK_B R84, R84.H1 ;  /* 0x00000054ff54723e */ /* 0x000fe200030004ff */
[--C-:B------:R-:W-:Y:S01]  /*6610*/  HADD2.F32 R69, -RZ, R71.reuse.H0_H0 ;  /* 0x20000047ff457230 */ /* 0x100fe20000004100 */
[----:B------:R-:W-:Y:S01]  /*6620*/  UPRMT UR5, UR37, 0x654, UR5 ;  /* 0x0000065425057896 */ /* 0x000fe20008000005 */
[----:B------:R-:W-:Y:S01]  /*6630*/  HADD2.F32 R72, -RZ, R71.H1_H1 ;  /* 0x30000047ff487230 */ /* 0x000fe20000004100 */
[----:B------:R-:W-:Y:S01]  /*6640*/  F2FP.F16.E5M2.UNPACK_B R85, R85.H1 ;  /* 0x00000055ff55723e */ /* 0x000fe200030004ff */
[--C-:B------:R-:W-:Y:S02]  /*6650*/  HADD2.F32 R73, -RZ, R75.reuse.H0_H0 ;  /* 0x2000004bff497230 */ /* 0x100fe40000004100 */
[C---:B--2---:R-:W-:Y:S01]  /*6660*/  FMUL R4, R47.reuse, R4 ;  /* 0x000000042f047220 */ /* 0x044fe20000400000 */
[C---:B------:R-:W-:Y:S01]  /*6670*/  FMUL R5, R47.reuse, R5 ;  /* 0x000000052f057220 */ /* 0x040fe20000400000 */
[C---:B------:R-:W-:Y:S01]  /*6680*/  FMUL R8, R47.reuse, R8 ;  /* 0x000000082f087220 */ /* 0x040fe20000400000 */
[----:B------:R-:W-:Y:S01]  /*6690*/  FMUL R9, R47, R9 ;  /* 0x000000092f097220 */ /* 0x000fe20000400000 */
[C---:B------:R-:W-:Y:S01]  /*66a0*/  FFMA R4, R49.reuse, R50, R4 ;  /* 0x0000003231047223 */ /* 0x040fe20000000004 */
[----:B------:R-:W-:Y:S01]  /*66b0*/  SYNCS.ARRIVE.TRANS64.RED.A1T0 RZ, [UR5], RZ ;  /* 0x000000ffffff79a7 */ /* 0x000fe20008100405 */
        /* <DEDUP_REMOVED lines=18> */
[--C-:B------:R-:W-:Y:S02]  /*67e0*/  HADD2.F32 R55, -RZ, R81.reuse.H0_H0 ;  /* 0x20000051ff377230 */ /* 0x100fe40000004100 */
[----:B------:R-:W-:Y:S01]  /*67f0*/  FMUL R10, R47, R10 ;  /* 0x0000000a2f0a7220 */ /* 0x000fe20000400000 */
[C---:B------:R-:W-:Y:S01]  /*6800*/  FFMA R6, R49.reuse, R51, R6 ;  /* 0x0000003331067223 */ /* 0x040fe20000000006 */
[----:B------:R-:W-:Y:S02]  /*6810*/  HADD2.F32 R58, -RZ, R81.H1_H1 ;  /* 0x30000051ff3a7230 */ /* 0x000fe40000004100 */
[C---:B------:R-:W-:Y:S01]  /*6820*/  FFMA R7, R49.reuse, R54, R7 ;  /* 0x0000003631077223 */ /* 0x040fe20000000007 */
[C---:B------:R-:W-:Y:S01]  /*6830*/  FFMA R8, R49.reuse, R53, R8 ;  /* 0x0000003531087223 */ /* 0x040fe20000000008 */
[C---:B------:R-:W-:Y:S01]  /*6840*/  FFMA R9, R49.reuse, R56, R9 ;  /* 0x0000003831097223 */ /* 0x040fe20000000009 */
[----:B------:R-:W-:Y:S01]  /*6850*/  FFMA R10, R49, R55, R10 ;  /* 0x00000037310a7223 */ /* 0x000fe2000000000a */
[----:B------:R-:W-:Y:S01]  /*6860*/  HADD2.F32 R51, -RZ, R77.H0_H0 ;  /* 0x2000004dff337230 */ /* 0x000fe20000004100 */
[----:B-1----:R-:W-:Y:S01]  /*6870*/  F2FP.SATFINITE.E5M2.F32.PACK_AB_MERGE_C R116, R7, R6, RZ ;  /* 0x000000060774723e */ /* 0x002fe200048060ff */
[C---:B------:R-:W-:Y:S01]  /*6880*/  FMUL R11, R47.reuse, R11 ;  /* 0x0000000b2f0b7220 */ /* 0x040fe20000400000 */
[--C-:B------:R-:W-:Y:S02]  /*6890*/  HADD2.F32 R59, -RZ, R82.reuse.H0_H0 ;  /* 0x20000052ff3b7230 */ /* 0x100fe40000004100 */
[----:B------:R-:W-:Y:S01]  /*68a0*/  FMUL R14, R47, R14 ;  /* 0x0000000e2f0e7220 */ /* 0x000fe20000400000 */
[----:B------:R-:W-:Y:S01]  /*68b0*/  HADD2.F32 R62, -RZ, R82.H1_H1 ;  /* 0x30000052ff3e7230 */ /* 0x000fe20000004100 */
[----:B------:R-:W-:Y:S01]  /*68c0*/  F2FP.SATFINITE.E5M2.F32.PACK_AB_MERGE_C R116, R5, R4, R116 ;  /* 0x000000040574723e */ /* 0x000fe20004806074 */
[C---:B------:R-:W-:Y:S01]  /*68d0*/  FFMA R11, R49.reuse, R58, R11 ;  /* 0x0000003a310b7223 */ /* 0x040fe2000000000b */
[C---:B------:R-:W-:Y:S01]  /*68e0*/  FFMA R12, R49.reuse, R57, R12 ;  /* 0x00000039310c7223 */ /* 0x040fe2000000000c */
[C---:B------:R-:W-:Y:S01]  /*68f0*/  FFMA R13, R49.reuse, R60, R13 ;  /* 0x0000003c310d7223 */ /* 0x040fe2000000000d */
[----:B------:R-:W-:Y:S01]  /*6900*/  F2FP.F16.E5M2.UNPACK_B R86, R86.H1 ;  /* 0x00000056ff56723e */ /* 0x000fe200030004ff */
[----:B------:R-:W-:Y:S01]  /*6910*/  FFMA R14, R49, R59, R14 ;  /* 0x0000003b310e7223 */ /* 0x000fe2000000000e */
[----:B------:R-:W-:Y:S01]  /*6920*/  F2FP.SATFINITE.E5M2.F32.PACK_AB_MERGE_C R117, R11, R10, RZ ;  /* 0x0000000a0b75723e */ /* 0x000fe200048060ff */
[C---:B------:R-:W-:Y:S01]  /*6930*/  FMUL R15, R47.reuse, R15 ;  /* 0x0000000f2f0f7220 */ /* 0x040fe20000400000 */
[--C-:B------:R-:W-:Y:S02]  /*6940*/  HADD2.F32 R63, -RZ, R83.reuse.H0_H0 ;  /* 0x20000053ff3f7230 */ /* 0x100fe40000004100 */
[----:B------:R-:W-:Y:S01]  /*6950*/  FMUL R18, R47, R18 ;  /* 0x000000122f127220 */ /* 0x000fe20000400000 */
[----:B------:R-:W-:Y:S01]  /*6960*/  HADD2.F32 R66, -RZ, R83.H1_H1 ;  /* 0x30000053ff427230 */ /* 0x000fe20000004100 */
[----:B------:R-:W-:Y:S01]  /*6970*/  F2FP.SATFINITE.E5M2.F32.PACK_AB_MERGE_C R117, R9, R8, R117 ;  /* 0x000000080975723e */ /* 0x000fe20004806075 */
[C---:B------:R-:W-:Y:S01]  /*6980*/  FFMA R15, R49.reuse, R62, R15 ;  /* 0x0000003e310f7223 */ /* 0x040fe2000000000f */
[C---:B------:R-:W-:Y:S01]  /*6990*/  FFMA R16, R49.reuse, R61, R16 ;  /* 0x0000003d31107223 */ /* 0x040fe20000000010 */
[----:B------:R-:W-:Y:S01]  /*69a0*/  FFMA R17, R49, R64, R17 ;  /* 0x0000004031117223 */ /* 0x000fe20000000011 */
[----:B------:R-:W-:Y:S01]  /*69b0*/  FMUL R19, R47, R19 ;  /* 0x000000132f137220 */ /* 0x000fe20000400000 */
        /* <DEDUP_REMOVED lines=15> */
[----:B------:R-:W-:Y:S01]  /*6ab0*/  F2FP.F16.E5M2.UNPACK_B R87, R87.H1 ;  /* 0x00000057ff57723e */ /* 0x000fe200030004ff */
        /* <DEDUP_REMOVED lines=32> */
[----:B------:R-:W-:Y:S03]  /*6cc0*/  IADD3 R79, PT, PT, R44, 0x1, RZ ;  /* 0x000000012c4f7810 */ /* 0x000fe60007ffe0ff */
        /* <DEDUP_REMOVED lines=9> */
[----:B------:R-:W-:Y:S02]  /*6d60*/  UIADD3 UR8, UP0, UPT, UR52, 0x680, URZ ;  /* 0x0000068034087890 */ /* 0x000fe4000ff1e0ff */
[----:B------:R-:W-:Y:S02]  /*6d70*/  UIADD3 UR5, UPT, UPT, UR41, 0x40, URZ ;  /* 0x0000004029057890 */ /* 0x000fe4000fffe0ff */
[----:B------:R-:W-:Y:S02]  /*6d80*/  UIADD3 UR4, UPT, UPT, UR49, 0x3200, URZ ;  /* 0x0000320031047890 */ /* 0x000fe4000fffe0ff */
[----:B------:R-:W-:Y:S01]  /*6d90*/  UIADD3.X UR9, UPT, UPT, URZ, UR53, URZ, UP0, !UPT ;  /* 0x00000035ff097290 */ /* 0x000fe200087fe4ff */
[----:B------:R-:W-:Y:S01]  /*6da0*/  UMOV UR6, UR42 ;  /* 0x0000002a00067c82 */ /* 0x000fe20008000000 */
[----:B------:R-:W-:Y:S07]  /*6db0*/  UMOV UR7, UR36 ;  /* 0x0000002400077c82 */ /* 0x000fee0008000000 */
[----:B------:R2:W-:Y:S01]  /*6dc0*/  UTMASTG.3D [UR4], [UR8] ;  /* 0x00000004080073b5 */ /* 0x0005e20008010000 */
[----:B------:R0:W-:Y:S01]  /*6dd0*/  UTMACMDFLUSH ;  /* 0x00000000000079b7 */ /* 0x0001e20000000000 */
[----:B--2---:R-:W-:Y:S04]  /*6de0*/  DEPBAR.LE SB0, 0x1 ;  /* 0x000080400000791a */ /* 0x004fe80000000000 */
.L_x_101:
[----:B------:R-:W-:Y:S05]  /*6df0*/  BSYNC.RECONVERGENT B0 ;  /* 0x0000000000007941 */ /* 0x000fea0003800200 */
.L_x_100:
[----:B------:R-:W-:Y:S01]  /*6e00*/  BAR.SYNC.DEFER_BLOCKING 0x1, 0x80 ;  /* 0x0042000000007b1d */ /* 0x000fe20000010000 */
[----:B------:R-:W-:Y:S01]  /*6e10*/  ISETP.NE.AND P2, PT, R111, RZ, PT ;  /* 0x000000ff6f00720c */ /* 0x000fe20003f45270 */
[----:B------:R-:W-:Y:S01]  /*6e20*/  IMAD.IADD R20, R43, 0x1, R94 ;  /* 0x000000012b147824 */ /* 0x000fe200078e025e */
[----:B------:R-:W-:Y:S01]  /*6e30*/  ISETP.NE.AND P0, PT, R112, 0x2, PT ;  /* 0x000000027000780c */ /* 0x000fe20003f05270 */
[----:B------:R-:W-:Y:S01]  /*6e40*/  IMAD.IADD R21, R45, 0x1, R96 ;  /* 0x000000012d157824 */ /* 0x000fe200078e0260 */
[----:B------:R-:W-:Y:S02]  /*6e50*/  ISETP.NE.AND P1, PT, R79, 0x4, PT ;  /* 0x000000044f00780c */ /* 0x000fe40003f25270 */
[----:B------:R-:W-:Y:S02]  /*6e60*/  SEL R3, RZ, 0x1, P0 ;  /* 0x00000001ff037807 */ /* 0x000fe40000000000 */
[----:B------:R-:W-:Y:S02]  /*6e70*/  SEL R0, RZ, 0x1, P1 ;  /* 0x00000001ff007807 */ /* 0x000fe40000800000 */
[----:B------:R-:W-:Y:S02]  /*6e80*/  LOP3.LUT R106, R106, R3, RZ, 0x3c, !PT ;  /* 0x000000036a6a7212 */ /* 0x000fe400078e3cff */
[----:B------:R-:W-:Y:S02]  /*6e90*/  LOP3.LUT R107, R107, R0, RZ, 0x3c, !PT ;  /* 0x000000006b6b7212 */ /* 0x000fe400078e3cff */
[----:B------:R-:W-:Y:S02]  /*6ea0*/  @P2 R2UR UR36, R103 ;  /* 0x00000000672422ca */ /* 0x000fe400000e0000 */
[----:B------:R-:W-:Y:S02]  /*6eb0*/  SEL R112, R112, RZ, P0 ;  /* 0x000000ff70707207 */ /* 0x000fe40000000000 */
[----:B------:R-:W-:Y:S01]  /*6ec0*/  SEL R44, R79, RZ, P1 ;  /* 0x000000ff4f2c7207 */ /* 0x000fe20000800000 */
[----:B------:R-:W-:Y:S10]  /*6ed0*/  @P2 BRA `(.L_x_102) ;  /* 0xffffffd400f82947 */ /* 0x000ff4000383ffff */
[----:B------:R-:W-:Y:S05]  /*6ee0*/  EXIT ;  /* 0x000000000000794d */ /* 0x000fea0003800000 */
.L_x_19:
[----:B--2---:R2:W1:Y:S02]  /*6ef0*/  SYNCS.PHASECHK.TRANS64.TRYWAIT P0, [R3+URZ+0xc0], R2 ;  /* 0x0000c002030075a7 */ /* 0x00446400080011ff */
[----:B-1----:R-:W-:Y:S05]  /*6f00*/  @!P0 NANOSLEEP.SYNCS 0x989680 ;  /* 0x009896800000895d */ /* 0x002fea0003900000 */
[----:B------:R-:W1:Y:S02]  /*6f10*/  @!P0 SYNCS.PHASECHK.TRANS64 P0, [R3+URZ+0xc0], R2 ;  /* 0x0000c002030085a7 */ /* 0x000e6400080010ff */
[----:B-1----:R-:W-:Y:S05]  /*6f20*/  @!P0 BRA `(.L_x_19) ;  /* 0xfffffffc00f08947 */ /* 0x002fea000383ffff */
[----:B------:R-:W-:Y:S05]  /*6f30*/  BRA `(.L_x_103) ;  /* 0xffffffa4008c7947 */ /* 0x000fea000383ffff */
.L_x_22:
[----:B-1----:R-:W-:-:S07]  /*6f40*/  MOV R2, UR33 ;  /* 0x0000002100027c02 */ /* 0x002fce0008000f00 */
.L_x_104:
[----:B-1----:R1:W2:Y:S02]  /*6f50*/  SYNCS.PHASECHK.TRANS64.TRYWAIT P0, [R2+URZ+0x10], R5 ;  /* 0x00001005020075a7 */ /* 0x0022a400080011ff */
[----:B--2---:R-:W-:Y:S05]  /*6f60*/  @!P0 NANOSLEEP.SYNCS 0x989680 ;  /* 0x009896800000895d */ /* 0x004fea0003900000 */
[----:B------:R-:W2:Y:S02]  /*6f70*/  @!P0 SYNCS.PHASECHK.TRANS64 P0, [R2+URZ+0x10], R5 ;  /* 0x00001005020085a7 */ /* 0x000ea400080010ff */
[----:B--2---:R-:W-:Y:S05]  /*6f80*/  @!P0 BRA `(.L_x_104) ;  /* 0xfffffffc00f08947 */ /* 0x004fea000383ffff */
[----:B------:R-:W-:Y:S05]  /*6f90*/  BRA `(.L_x_21) ;  /* 0xffffffa400dc7947 */ /* 0x000fea000383ffff */
.L_x_28:
[----:B-1----:R-:W-:-:S07]  /*6fa0*/  MOV R2, UR17 ;  /* 0x0000001100027c02 */ /* 0x002fce0008000f00 */
.L_x_105:
[----:B-1----:R1:W2:Y:S02]  /*6fb0*/  SYNCS.PHASECHK.TRANS64.TRYWAIT P0, [R2+URZ+0x10], R5 ;  /* 0x00001005020075a7 */ /* 0x0022a400080011ff */
[----:B--2---:R-:W-:Y:S05]  /*6fc0*/  @!P0 NANOSLEEP.SYNCS 0x989680 ;  /* 0x009896800000895d */ /* 0x004fea0003900000 */
[----:B------:R-:W2:Y:S02]  /*6fd0*/  @!P0 SYNCS.PHASECHK.TRANS64 P0, [R2+URZ+0x10], R5 ;  /* 0x00001005020085a7 */ /* 0x000ea400080010ff */
[----:B--2---:R-:W-:Y:S05]  /*6fe0*/  @!P0 BRA `(.L_x_105) ;  /* 0xfffffffc00f08947 */ /* 0x004fea000383ffff */
[----:B------:R-:W-:Y:S05]  /*6ff0*/  BRA `(.L_x_27) ;  /* 0xffffffa800847947 */ /* 0x000fea000383ffff */
.L_x_32:
[----:B-1----:R1:W2:Y:S02]  /*7000*/  SYNCS.PHASECHK.TRANS64.TRYWAIT P0, [R2+URZ+0x50], R3 ;  /* 0x00005003020075a7 */ /* 0x0022a400080011ff */
[----:B--2---:R-:W-:Y:S05]  /*7010*/  @!P0 NANOSLEEP.SYNCS 0x989680 ;  /* 0x009896800000895d */ /* 0x004fea0003900000 */
[----:B------:R-:W2:Y:S02]  /*7020*/  @!P0 SYNCS.PHASECHK.TRANS64 P0, [R2+URZ+0x50], R3 ;  /* 0x00005003020085a7 */ /* 0x000ea400080010ff */
[----:B--2---:R-:W-:Y:S05]  /*7030*/  @!P0 BRA `(.L_x_32) ;  /* 0xfffffffc00f08947 */ /* 0x004fea000383ffff */
[----:B------:R-:W-:Y:S05]  /*7040*/  BRA `(.L_x_106) ;  /* 0xffffffac00147947 */ /* 0x000fea000383ffff */
.L_x_36:
[----:B----4-:R-:W-:-:S07]  /*7050*/  MOV R0, UR4 ;  /* 0x0000000400007c02 */ /* 0x010fce0008000f00 */
.L_x_107:
[----:B-1----:R1:W2:Y:S02]  /*7060*/  SYNCS.PHASECHK.TRANS64.TRYWAIT P0, [R0+URZ], R3 ;  /* 0x00000003000075a7 */ /* 0x0022a400080011ff */
[----:B--2---:R-:W-:Y:S05]  /*7070*/  @!P0 NANOSLEEP.SYNCS 0x989680 ;  /* 0x009896800000895d */ /* 0x004fea0003900000 */
[----:B------:R-:W2:Y:S02]  /*7080*/  @!P0 SYNCS.PHASECHK.TRANS64 P0, [R0+URZ], R3 ;  /* 0x00000003000085a7 */ /* 0x000ea400080010ff */
[----:B--2---:R-:W-:Y:S05]  /*7090*/  @!P0 BRA `(.L_x_107) ;  /* 0xfffffffc00f08947 */ /* 0x004fea000383ffff */
[----:B------:R-:W-:Y:S05]  /*70a0*/  BRA `(.L_x_108) ;  /* 0xffffffb000847947 */ /* 0x000fea000383ffff */
.L_x_39:
[----:B-1----:R1:W2:Y:S02]  /*70b0*/  SYNCS.PHASECHK.TRANS64.TRYWAIT P0, [R0+URZ+0xb0], R5 ;  /* 0x0000b005000075a7 */ /* 0x0022a400080011ff */
[----:B--2---:R-:W-:Y:S05]  /*70c0*/  @!P0 NANOSLEEP.SYNCS 0x989680 ;  /* 0x009896800000895d */ /* 0x004fea0003900000 */
[----:B------:R-:W2:Y:S02]  /*70d0*/  @!P0 SYNCS.PHASECHK.TRANS64 P0, [R0+URZ+0xb0], R5 ;  /* 0x0000b005000085a7 */ /* 0x000ea400080010ff */
[----:B--2---:R-:W-:Y:S05]  /*70e0*/  @!P0 BRA `(.L_x_39) ;  /* 0xfffffffc00f08947 */ /* 0x004fea000383ffff */
[----:B------:R-:W-:Y:S05]  /*70f0*/  BRA `(.L_x_109) ;  /* 0xffffffb000e07947 */ /* 0x000fea000383ffff */
.L_x_40:
[----:B------:R-:W-:-:S07]  /*7100*/  MOV R0, UR5 ;  /* 0x0000000500007c02 */ /* 0x000fce0008000f00 */
.L_x_110:
[----:B-1----:R1:W2:Y:S02]  /*7110*/  SYNCS.PHASECHK.TRANS64.TRYWAIT P0, [R0+URZ+0x60], R5 ;  /* 0x00006005000075a7 */ /* 0x0022a400080011ff */
[----:B--2---:R-:W-:Y:S05]  /*7120*/  @!P0 NANOSLEEP.SYNCS 0x989680 ;  /* 0x009896800000895d */ /* 0x004fea0003900000 */
[----:B------:R-:W2:Y:S02]  /*7130*/  @!P0 SYNCS.PHASECHK.TRANS64 P0, [R0+URZ+0x60], R5 ;  /* 0x00006005000085a7 */ /* 0x000ea400080010ff */
[----:B--2---:R-:W-:Y:S05]  /*7140*/  @!P0 BRA `(.L_x_110) ;  /* 0xfffffffc00f08947 */ /* 0x004fea000383ffff */
[----:B------:R-:W-:Y:S05]  /*7150*/  BRA `(.L_x_111) ;  /* 0xffffffb000f07947 */ /* 0x000fea000383ffff */
.L_x_41:
[----:B-1----:R1:W2:Y:S02]  /*7160*/  SYNCS.PHASECHK.TRANS64.TRYWAIT P1, [R0+URZ+0x50], R5 ;  /* 0x00005005000075a7 */ /* 0x0022a400080211ff */
[----:B--2---:R-:W-:Y:S05]  /*7170*/  @!P1 NANOSLEEP.SYNCS 0x989680 ;  /* 0x009896800000995d */ /* 0x004fea0003900000 */
[----:B------:R-:W2:Y:S02]  /*7180*/  @!P1 SYNCS.PHASECHK.TRANS64 P1, [R0+URZ+0x50], R5 ;  /* 0x00005005000095a7 */ /* 0x000ea400080210ff */
[----:B--2---:R-:W-:Y:S05]  /*7190*/  @!P1 BRA `(.L_x_41) ;  /* 0xfffffffc00f09947 */ /* 0x004fea000383ffff */
[----:B------:R-:W-:Y:S05]  /*71a0*/  BRA `(.L_x_112) ;  /* 0xffffffb400207947 */ /* 0x000fea000383ffff */
.L_x_44:
[----:B------:R-:W-:-:S07]  /*71b0*/  MOV R0, UR5 ;  /* 0x0000000500007c02 */ /* 0x000fce0008000f00 */
.L_x_113:
[----:B-1----:R1:W2:Y:S02]  /*71c0*/  SYNCS.PHASECHK.TRANS64.TRYWAIT P0, [R0+URZ+0x60], R3 ;  /* 0x00006003000075a7 */ /* 0x0022a400080011ff */
[----:B--2---:R-:W-:Y:S05]  /*71d0*/  @!P0 NANOSLEEP.SYNCS 0x989680 ;  /* 0x009896800000895d */ /* 0x004fea0003900000 */
[----:B------:R-:W2:Y:S02]  /*71e0*/  @!P0 SYNCS.PHASECHK.TRANS64 P0, [R0+URZ+0x60], R3 ;  /* 0x00006003000085a7 */ /* 0x000ea400080010ff */
[----:B--2---:R-:W-:Y:S05]  /*71f0*/  @!P0 BRA `(.L_x_113) ;  /* 0xfffffffc00f08947 */ /* 0x004fea000383ffff */
[----:B------:R-:W-:Y:S05]  /*7200*/  BRA `(.L_x_43) ;  /* 0xffffffb400747947 */ /* 0x000fea000383ffff */
.L_x_51:
[----:B-1----:R1:W2:Y:S02]  /*7210*/  SYNCS.PHASECHK.TRANS64.TRYWAIT P1, [R0+URZ+0x50], R5 ;  /* 0x00005005000075a7 */ /* 0x0022a400080211ff */
[----:B--2---:R-:W-:Y:S05]  /*7220*/  @!P1 NANOSLEEP.SYNCS 0x989680 ;  /* 0x009896800000995d */ /* 0x004fea0003900000 */
[----:B------:R-:W2:Y:S02]  /*7230*/  @!P1 SYNCS.PHASECHK.TRANS64 P1, [R0+URZ+0x50], R5 ;  /* 0x00005005000095a7 */ /* 0x000ea400080210ff */
[----:B--2---:R-:W-:Y:S05]  /*7240*/  @!P1 BRA `(.L_x_51) ;  /* 0xfffffffc00f09947 */ /* 0x004fea000383ffff */
[----:B------:R-:W-:Y:S05]  /*7250*/  BRA `(.L_x_114) ;  /* 0xffffffb800cc7947 */ /* 0x000fea000383ffff */
.L_x_52:
[----:B------:R-:W-:-:S07]  /*7260*/  MOV R3, UR9 ;  /* 0x0000000900037c02 */ /* 0x000fce0008000f00 */
.L_x_115:
[----:B-1----:R1:W2:Y:S02]  /*7270*/  SYNCS.PHASECHK.TRANS64.TRYWAIT P0, [R3+URZ+0x90], R0 ;  /* 0x00009000030075a7 */ /* 0x0022a400080011ff */
[----:B--2---:R-:W-:Y:S05]  /*7280*/  @!P0 NANOSLEEP.SYNCS 0x989680 ;  /* 0x009896800000895d */ /* 0x004fea0003900000 */
[----:B------:R-:W2:Y:S02]  /*7290*/  @!P0 SYNCS.PHASECHK.TRANS64 P0, [R3+URZ+0x90], R0 ;  /* 0x00009000030085a7 */ /* 0x000ea400080010ff */
[----:B--2---:R-:W-:Y:S05]  /*72a0*/  @!P0 BRA `(.L_x_115) ;  /* 0xfffffffc00f08947 */ /* 0x004fea000383ffff */
[----:B------:R-:W-:Y:S05]  /*72b0*/  BRA `(.L_x_116) ;  /* 0xffffffbc00007947 */ /* 0x000fea000383ffff */
.L_x_55:
[----:B------:R-:W-:Y:S07]  /*72c0*/  MOV R0, UR7 ;  /* 0x0000000700007c02 */ /* 0x000fee0008000f00 */
.L_x_117:
[----:B-1----:R1:W2:Y:S02]  /*72d0*/  SYNCS.PHASECHK.TRANS64.TRYWAIT P0, [R0+URZ], R3 ;  /* 0x00000003000075a7 */ /* 0x0022a400080011ff */
[----:B--2---:R-:W-:Y:S05]  /*72e0*/  @!P0 NANOSLEEP.SYNCS 0x989680 ;  /* 0x009896800000895d */ /* 0x004fea0003900000 */
[----:B------:R-:W2:Y:S02]  /*72f0*/  @!P0 SYNCS.PHASECHK.TRANS64 P0, [R0+URZ], R3 ;  /* 0x00000003000085a7 */ /* 0x000ea400080010ff */
[----:B--2---:R-:W-:Y:S05]  /*7300*/  @!P0 BRA `(.L_x_117) ;  /* 0xfffffffc00f08947 */ /* 0x004fea000383ffff */
[----:B------:R-:W-:Y:S05]  /*7310*/  BRA `(.L_x_54) ;  /* 0xffffffbc00387947 */ /* 0x000fea000383ffff */
.L_x_58:
[----:B------:R-:W-:-:S07]  /*7320*/  MOV R0, UR5 ;  /* 0x0000000500007c02 */ /* 0x000fce0008000f00 */
.L_x_118:
[----:B--2---:R2:W3:Y:S02]  /*7330*/  SYNCS.PHASECHK.TRANS64.TRYWAIT P0, [R0+URZ], R3 ;  /* 0x00000003000075a7 */ /* 0x0044e400080011ff */
[----:B---3--:R-:W-:Y:S05]  /*7340*/  @!P0 NANOSLEEP.SYNCS 0x989680 ;  /* 0x009896800000895d */ /* 0x008fea0003900000 */
[----:B------:R-:W3:Y:S02]  /*7350*/  @!P0 SYNCS.PHASECHK.TRANS64 P0, [R0+URZ], R3 ;  /* 0x00000003000085a7 */ /* 0x000ee400080010ff */
[----:B---3--:R-:W-:Y:S05]  /*7360*/  @!P0 BRA `(.L_x_118) ;  /* 0xfffffffc00f08947 */ /* 0x008fea000383ffff */
[----:B------:R-:W-:Y:S05]  /*7370*/  BRA `(.L_x_119) ;  /* 0xffffffbc00d87947 */ /* 0x000fea000383ffff */
.L_x_59:
[----:B------:R-:W-:-:S07]  /*7380*/  MOV R0, UR5 ;  /* 0x0000000500007c02 */ /* 0x000fce0008000f00 */
.L_x_120:
[----:B--2---:R2:W3:Y:S02]  /*7390*/  SYNCS.PHASECHK.TRANS64.TRYWAIT P0, [R0+URZ], R3 ;  /* 0x00000003000075a7 */ /* 0x0044e400080011ff */
[----:B---3--:R-:W-:Y:S05]  /*73a0*/  @!P0 NANOSLEEP.SYNCS 0x989680 ;  /* 0x009896800000895d */ /* 0x008fea0003900000 */
[----:B------:R-:W3:Y:S02]  /*73b0*/  @!P0 SYNCS.PHASECHK.TRANS64 P0, [R0+URZ], R3 ;  /* 0x00000003000085a7 */ /* 0x000ee400080010ff */
[----:B---3--:R-:W-:Y:S05]  /*73c0*/  @!P0 BRA `(.L_x_120) ;  /* 0xfffffffc00f08947 */ /* 0x008fea000383ffff */
[----:B------:R-:W-:Y:S05]  /*73d0*/  BRA `(.L_x_121) ;  /* 0xffffffbc00e47947 */ /* 0x000fea000383ffff */
.L_x_60:
[----:B------:R-:W-:-:S07]  /*73e0*/  MOV R0, UR5 ;  /* 0x0000000500007c02 */ /* 0x000fce0008000f00 */
.L_x_122:
[----:B--2---:R2:W3:Y:S02]  /*73f0*/  SYNCS.PHASECHK.TRANS64.TRYWAIT P0, [R0+URZ], R3 ;  /* 0x00000003000075a7 */ /* 0x0044e400080011ff */
[----:B---3--:R-:W-:Y:S05]  /*7400*/  @!P0 NANOSLEEP.SYNCS 0x989680 ;  /* 0x009896800000895d */ /* 0x008fea0003900000 */
[----:B------:R-:W3:Y:S02]  /*7410*/  @!P0 SYNCS.PHASECHK.TRANS64 P0, [R0+URZ], R3 ;  /* 0x00000003000085a7 */ /* 0x000ee400080010ff */
[----:B---3--:R-:W-:Y:S05]  /*7420*/  @!P0 BRA `(.L_x_122) ;  /* 0xfffffffc00f08947 */ /* 0x008fea000383ffff */
[----:B------:R-:W-:Y:S05]  /*7430*/  BRA `(.L_x_123) ;  /* 0xffffffbc00f07947 */ /* 0x000fea000383ffff */
.L_x_61:
[----:B------:R-:W-:-:S07]  /*7440*/  MOV R0, UR7 ;  /* 0x0000000700007c02 */ /* 0x000fce0008000f00 */
.L_x_124:
[----:B--2---:R2:W3:Y:S02]  /*7450*/  SYNCS.PHASECHK.TRANS64.TRYWAIT P0, [R0+URZ], R3 ;  /* 0x00000003000075a7 */ /* 0x0044e400080011ff */
[----:B---3--:R-:W-:Y:S05]  /*7460*/  @!P0 NANOSLEEP.SYNCS 0x989680 ;  /* 0x009896800000895d */ /* 0x008fea0003900000 */
[----:B------:R-:W3:Y:S02]  /*7470*/  @!P0 SYNCS.PHASECHK.TRANS64 P0, [R0+URZ], R3 ;  /* 0x00000003000085a7 */ /* 0x000ee400080010ff */
[----:B---3--:R-:W-:Y:S05]  /*7480*/  @!P0 BRA `(.L_x_124) ;  /* 0xfffffffc00f08947 */ /* 0x008fea000383ffff */
[----:B------:R-:W-:Y:S05]  /*7490*/  BRA `(.L_x_125) ;  /* 0xffffffbc00fc7947 */ /* 0x000fea000383ffff */
.L_x_66:
[----:B--2---:R2:W3:Y:S02]  /*74a0*/  SYNCS.PHASECHK.TRANS64.TRYWAIT P0, [R0+URZ+0x50], R3 ;  /* 0x00005003000075a7 */ /* 0x0044e400080011ff */
[----:B---3--:R-:W-:Y:S05]  /*74b0*/  @!P0 NANOSLEEP.SYNCS 0x989680 ;  /* 0x009896800000895d */ /* 0x008fea0003900000 */
[----:B------:R-:W3:Y:S02]  /*74c0*/  @!P0 SYNCS.PHASECHK.TRANS64 P0, [R0+URZ+0x50], R3 ;  /* 0x00005003000085a7 */ /* 0x000ee400080010ff */
[----:B---3--:R-:W-:Y:S05]  /*74d0*/  @!P0 BRA `(.L_x_66) ;  /* 0xfffffffc00f08947 */ /* 0x008fea000383ffff */
[----:B------:R-:W-:Y:S05]  /*74e0*/  BRA `(.L_x_126) ;  /* 0xffffffc400007947 */ /* 0x000fea000383ffff */
.L_x_69:
[----:B------:R-:W-:Y:S07]  /*74f0*/  MOV R0, UR7 ;  /* 0x0000000700007c02 */ /* 0x000fee0008000f00 */
.L_x_127:
[----:B--2---:R2:W3:Y:S02]  /*7500*/  SYNCS.PHASECHK.TRANS64.TRYWAIT P0, [R0+URZ+0x48], R3 ;  /* 0x00004803000075a7 */ /* 0x0044e400080011ff */
[----:B---3--:R-:W-:Y:S05]  /*7510*/  @!P0 NANOSLEEP.SYNCS 0x989680 ;  /* 0x009896800000895d */ /* 0x008fea0003900000 */
[----:B------:R-:W3:Y:S02]  /*7520*/  @!P0 SYNCS.PHASECHK.TRANS64 P0, [R0+URZ+0x48], R3 ;  /* 0x00004803000085a7 */ /* 0x000ee400080010ff */
[----:B---3--:R-:W-:Y:S05]  /*7530*/  @!P0 BRA `(.L_x_127) ;  /* 0xfffffffc00f08947 */ /* 0x008fea000383ffff */
[----:B------:R-:W-:Y:S05]  /*7540*/  BRA `(.L_x_68) ;  /* 0xffffffc400e07947 */ /* 0x000fea000383ffff */
.L_x_72:
[----:B--2---:R-:W-:Y:S07]  /*7550*/  MOV R3, UR7 ;  /* 0x0000000700037c02 */ /* 0x004fee0008000f00 */
.L_x_128:
[----:B-1----:R1:W2:Y:S02]  /*7560*/  SYNCS.PHASECHK.TRANS64.TRYWAIT P0, [R3+URZ+0x30], R12 ;  /* 0x0000300c030075a7 */ /* 0x0022a400080011ff */
[----:B--2---:R-:W-:Y:S05]  /*7570*/  @!P0 NANOSLEEP.SYNCS 0x989680 ;  /* 0x009896800000895d */ /* 0x004fea0003900000 */
[----:B------:R-:W2:Y:S02]  /*7580*/  @!P0 SYNCS.PHASECHK.TRANS64 P0, [R3+URZ+0x30], R12 ;  /* 0x0000300c030085a7 */ /* 0x000ea400080010ff */
[----:B--2---:R-:W-:Y:S05]  /*7590*/  @!P0 BRA `(.L_x_128) ;  /* 0xfffffffc00f08947 */ /* 0x004fea000383ffff */
[----:B------:R-:W-:Y:S05]  /*75a0*/  BRA `(.L_x_129) ;  /* 0xffffffc800587947 */ /* 0x000fea000383ffff */
.L_x_73:
[----:B------:R-:W-:Y:S07]  /*75b0*/  MOV R3, UR7 ;  /* 0x0000000700037c02 */ /* 0x000fee0008000f00 */
.L_x_130:
[----:B-1----:R1:W2:Y:S02]  /*75c0*/  SYNCS.PHASECHK.TRANS64.TRYWAIT P0, [R3+URZ+0x38], R12 ;  /* 0x0000380c030075a7 */ /* 0x0022a400080011ff */
[----:B--2---:R-:W-:Y:S05]  /*75d0*/  @!P0 NANOSLEEP.SYNCS 0x989680 ;  /* 0x009896800000895d */ /* 0x004fea0003900000 */
[----:B------:R-:W2:Y:S02]  /*75e0*/  @!P0 SYNCS.PHASECHK.TRANS64 P0, [R3+URZ+0x38], R12 ;  /* 0x0000380c030085a7 */ /* 0x000ea400080010ff */
[----:B--2---:R-:W-:Y:S05]  /*75f0*/  @!P0 BRA `(.L_x_130) ;  /* 0xfffffffc00f08947 */ /* 0x004fea000383ffff */
[----:B------:R-:W-:Y:S05]  /*7600*/  BRA `(.L_x_131) ;  /* 0xffffffc800d87947 */ /* 0x000fea000383ffff */
.L_x_75:
[----:B------:R-:W-:-:S07]  /*7610*/  MOV R0, UR7 ;  /* 0x0000000700007c02 */ /* 0x000fce0008000f00 */
.L_x_132:
[----:B-1----:R1:W3:Y:S02]  /*7620*/  SYNCS.PHASECHK.TRANS64.TRYWAIT P0, [R0+URZ+0x30], R3 ;  /* 0x00003003000075a7 */ /* 0x0022e400080011ff */
[----:B---3--:R-:W-:Y:S05]  /*7630*/  @!P0 NANOSLEEP.SYNCS 0x989680 ;  /* 0x009896800000895d */ /* 0x008fea0003900000 */
[----:B------:R-:W3:Y:S02]  /*7640*/  @!P0 SYNCS.PHASECHK.TRANS64 P0, [R0+URZ+0x30], R3 ;  /* 0x00003003000085a7 */ /* 0x000ee400080010ff */
[----:B---3--:R-:W-:Y:S05]  /*7650*/  @!P0 BRA `(.L_x_132) ;  /* 0xfffffffc00f08947 */ /* 0x008fea000383ffff */
[----:B------:R-:W-:Y:S05]  /*7660*/  BRA `(.L_x_133) ;  /* 0xffffffcc00487947 */ /* 0x000fea000383ffff */
.L_x_77:
[----:B--2---:R2:W4:Y:S02]  /*7670*/  SYNCS.PHASECHK.TRANS64.TRYWAIT P0, [R0+URZ+0x50], R3 ;  /* 0x00005003000075a7 */ /* 0x00452400080011ff */
[----:B----4-:R-:W-:Y:S05]  /*7680*/  @!P0 NANOSLEEP.SYNCS 0x989680 ;  /* 0x009896800000895d */ /* 0x010fea0003900000 */
[----:B------:R-:W4:Y:S02]  /*7690*/  @!P0 SYNCS.PHASECHK.TRANS64 P0, [R0+URZ+0x50], R3 ;  /* 0x00005003000085a7 */ /* 0x000f2400080010ff */
[----:B----4-:R-:W-:Y:S05]  /*76a0*/  @!P0 BRA `(.L_x_77) ;  /* 0xfffffffc00f08947 */ /* 0x010fea000383ffff */
[----:B------:R-:W-:Y:S05]  /*76b0*/  BRA `(.L_x_134) ;  /* 0xffffffd000147947 */ /* 0x000fea000383ffff */
.L_x_88:
[----:B-1----:R1:W3:Y:S02]  /*76c0*/  SYNCS.PHASECHK.TRANS64.TRYWAIT P1, [R0+URZ+0x20], R3 ;  /* 0x00002003000075a7 */ /* 0x0022e400080211ff */
[----:B---3--:R-:W-:Y:S05]  /*76d0*/  @!P1 NANOSLEEP.SYNCS 0x989680 ;  /* 0x009896800000995d */ /* 0x008fea0003900000 */
[----:B------:R-:W3:Y:S02]  /*76e0*/  @!P1 SYNCS.PHASECHK.TRANS64 P1, [R0+URZ+0x20], R3 ;  /* 0x00002003000095a7 */ /* 0x000ee400080210ff */
[----:B---3--:R-:W-:Y:S05]  /*76f0*/  @!P1 BRA `(.L_x_88) ;  /* 0xfffffffc00f09947 */ /* 0x008fea000383ffff */
[----:B------:R-:W-:Y:S05]  /*7700*/  BRA `(.L_x_87) ;  /* 0xffffffdc002c7947 */ /* 0x000fea000383ffff */
.L_x_90:
[----:B-1----:R1:W4:Y:S02]  /*7710*/  SYNCS.PHASECHK.TRANS64.TRYWAIT P0, [R113+URZ+0x70], R2 ;  /* 0x00007002710075a7 */ /* 0x00232400080011ff */
[----:B----4-:R-:W-:Y:S05]  /*7720*/  @!P0 NANOSLEEP.SYNCS 0x989680 ;  /* 0x009896800000895d */ /* 0x010fea0003900000 */
[----:B------:R-:W4:Y:S02]  /*7730*/  @!P0 SYNCS.PHASECHK.TRANS64 P0, [R113+URZ+0x70], R2 ;  /* 0x00007002710085a7 */ /* 0x000f2400080010ff */
[----:B----4-:R-:W-:Y:S05]  /*7740*/  @!P0 BRA `(.L_x_90) ;  /* 0xfffffffc00f08947 */ /* 0x010fea000383ffff */
[----:B------:R-:W-:Y:S05]  /*7750*/  BRA `(.L_x_89) ;  /* 0xffffffdc00807947 */ /* 0x000fea000383ffff */
.L_x_98:
[----:B--2---:R2:W3:Y:S02]  /*7760*/  SYNCS.PHASECHK.TRANS64.TRYWAIT P0, [R32+URZ+0x20], R3 ;  /* 0x00002003200075a7 */ /* 0x0044e400080011ff */
[----:B---3--:R-:W-:Y:S05]  /*7770*/  @!P0 NANOSLEEP.SYNCS 0x989680 ;  /* 0x009896800000895d */ /* 0x008fea0003900000 */
[----:B------:R-:W3:Y:S02]  /*7780*/  @!P0 SYNCS.PHASECHK.TRANS64 P0, [R32+URZ+0x20], R3 ;  /* 0x00002003200085a7 */ /* 0x000ee400080010ff */
[----:B---3--:R-:W-:Y:S05]  /*7790*/  @!P0 BRA `(.L_x_98) ;  /* 0xfffffffc00f08947 */ /* 0x008fea000383ffff */
[----:B------:R-:W-:Y:S05]  /*77a0*/  BRA `(.L_x_97) ;  /* 0xffffffe800707947 */ /* 0x000fea000383ffff */
        .weak           $__internal_0_$__cuda_sm10x_tcgen05_guardrail_trap_col_being_dealloced_not_returned_by_alloc
        .type           $__internal_0_$__cuda_sm10x_tcgen05_guardrail_trap_col_being_dealloced_not_returned_by_alloc,@function
        .size           $__internal_0_$__cuda_sm10x_tcgen05_guardrail_trap_col_being_dealloced_not_returned_by_alloc,($__internal_1_$__cuda_sm10x_tcgen05_guardrail_trap_phase_invalid_during_alloc - $__internal_0_$__cuda_sm10x_tcgen05_guardrail_trap_col_being_dealloced_not_returned_by_alloc)
$__internal_0_$__cuda_sm10x_tcgen05_guardrail_trap_col_being_dealloced_not_returned_by_alloc:
[----:B------:R-:W-:Y:S05]  /*77b0*/  BPT.TRAP 0x1 ;  /* 0x000000040000795c */ /* 0x000fea0000300000 */
[----:B------:R-:W-:-:S04]  /*77c0*/  HFMA2 R3, -RZ, RZ, 0, 0 ;  /* 0x00000000ff037431 */ /* 0x000fc800000001ff */
[----:B------:R-:W-:Y:S05]  /*77d0*/  RET.REL.NODEC R2 `(_ZN7cutlass13device_kernelINS_4gemm6kernel13GemmUniversalIN4cute5tupleIJiiiiEEENS1_10collective13CollectiveMmaINS1_35MainloopSm100TmaUmmaWarpSpecializedILi2ELi2ELi4ENS5_IJNS4_1CILi1EEESB_SB_EEEEENS5_IJNSA_ILi64EEENSA_ILi128EEENSA_ILi32EEEEEENS_12float_e5m2_tENS5_IJlSB_lEEESI_SJ_NS4_8TiledMMAINS4_8MMA_AtomIJNS4_10MMA_TraitsINS4_19SM100_MMA_F8F6F4_SSEJSI_SI_fSE_SF_NS4_17integral_constantINS4_4UMMA5MajorELSQ_0EEESR_NSO_INSP_7ScaleInELSS_0EEEST_EEEEEENS4_6LayoutISC_NS5_IJNSA_ILi0EEESX_SX_EEEEENS5_IJNS4_10UnderscoreES10_S10_EEEEENS4_13SM90_TMA_LOADENS4_14ComposedLayoutINS4_7SwizzleILi1ELi4ELi3EEENS4_18smem_ptr_flag_bitsILi8EEENSW_INS5_IJNSA_ILi8EEESG_EEENS5_IJSG_SB_EEEEEEEvNS4_8identityES13_S1D_vS1E_EENS_8epilogue10collective18CollectiveEpilogueINS1G_23Sm100TmaWarpSpecializedILi2ELi2ELi32ELb0ELb0EEEJSH_NS5_IJNSW_ISE_SB_EES1L_EEESI_SJ_SI_SJ_NS1G_6fusion15FusionCallbacksIS1K_NS1N_17LinearCombinationISI_fSI_fLNS_15FloatRoundStyleE2EEESH_S1M_JEEENS4_5SM1004TMEM4LOAD26SM100_TMEM_LOAD_16dp32b32xES13_NS14_INS15_ILi2ELi4ELi3EEES18_NSW_INS5_IJS19_SE_EEENS5_IJSE_SB_EEEEEEENS4_39AutoVectorizingCopyWithAssumedAlignmentILi128EEENS4_14SM90_TMA_STOREES21_S23_S23_EEEvvEEEEvNT_6ParamsE) ;  /* 0xffffff8802087950 */ /* 0x000fea0003c3ffff */
        .weak           $__internal_1_$__cuda_sm10x_tcgen05_guardrail_trap_phase_invalid_during_alloc
        .type           $__internal_1_$__cuda_sm10x_tcgen05_guardrail_trap_phase_invalid_during_alloc,@function
        .size           $__internal_1_$__cuda_sm10x_tcgen05_guardrail_trap_phase_invalid_during_alloc,($__internal_2_$__cuda_sm10x_tcgen05_guardrail_trap_unallocated_columns_being_dealloced - $__internal_1_$__cuda_sm10x_tcgen05_guardrail_trap_phase_invalid_during_alloc)
$__internal_1_$__cuda_sm10x_tcgen05_guardrail_trap_phase_invalid_during_alloc:
[----:B------:R-:W-:Y:S05]  /*77e0*/  BPT.TRAP 0x1 ;  /* 0x000000040000795c */ /* 0x000fea0000300000 */
[----:B------:R-:W-:-:S04]  /*77f0*/  MOV R3, 0x0 ;  /* 0x0000000000037802 */ /* 0x000fc80000000f00 */
[----:B------:R-:W-:Y:S05]  /*7800*/  RET.REL.NODEC R2 `(_ZN7cutlass13device_kernelINS_4gemm6kernel13GemmUniversalIN4cute5tupleIJiiiiEEENS1_10collective13CollectiveMmaINS1_35MainloopSm100TmaUmmaWarpSpecializedILi2ELi2ELi4ENS5_IJNS4_1CILi1EEESB_SB_EEEEENS5_IJNSA_ILi64EEENSA_ILi128EEENSA_ILi32EEEEEENS_12float_e5m2_tENS5_IJlSB_lEEESI_SJ_NS4_8TiledMMAINS4_8MMA_AtomIJNS4_10MMA_TraitsINS4_19SM100_MMA_F8F6F4_SSEJSI_SI_fSE_SF_NS4_17integral_constantINS4_4UMMA5MajorELSQ_0EEESR_NSO_INSP_7ScaleInELSS_0EEEST_EEEEEENS4_6LayoutISC_NS5_IJNSA_ILi0EEESX_SX_EEEEENS5_IJNS4_10UnderscoreES10_S10_EEEEENS4_13SM90_TMA_LOADENS4_14ComposedLayoutINS4_7SwizzleILi1ELi4ELi3EEENS4_18smem_ptr_flag_bitsILi8EEENSW_INS5_IJNSA_ILi8EEESG_EEENS5_IJSG_SB_EEEEEEEvNS4_8identityES13_S1D_vS1E_EENS_8epilogue10collective18CollectiveEpilogueINS1G_23Sm100TmaWarpSpecializedILi2ELi2ELi32ELb0ELb0EEEJSH_NS5_IJNSW_ISE_SB_EES1L_EEESI_SJ_SI_SJ_NS1G_6fusion15FusionCallbacksIS1K_NS1N_17LinearCombinationISI_fSI_fLNS_15FloatRoundStyleE2EEESH_S1M_JEEENS4_5SM1004TMEM4LOAD26SM100_TMEM_LOAD_16dp32b32xES13_NS14_INS15_ILi2ELi4ELi3EEES18_NSW_INS5_IJS19_SE_EEENS5_IJSE_SB_EEEEEEENS4_39AutoVectorizingCopyWithAssumedAlignmentILi128EEENS4_14SM90_TMA_STOREES21_S23_S23_EEEvvEEEEvNT_6ParamsE) ;  /* 0xffffff8402fc7950 */ /* 0x000fea0003c3ffff */
        .weak           $__internal_2_$__cuda_sm10x_tcgen05_guardrail_trap_unallocated_columns_being_dealloced
        .type           $__internal_2_$__cuda_sm10x_tcgen05_guardrail_trap_unallocated_columns_being_dealloced,@function
        .size           $__internal_2_$__cuda_sm10x_tcgen05_guardrail_trap_unallocated_columns_being_dealloced,(.L_x_136 - $__internal_2_$__cuda_sm10x_tcgen05_guardrail_trap_unallocated_columns_being_dealloced)
$__internal_2_$__cuda_sm10x_tcgen05_guardrail_trap_unallocated_columns_being_dealloced:
[----:B------:R-:W-:Y:S05]  /*7810*/  BPT.TRAP 0x1 ;  /* 0x000000040000795c */ /* 0x000fea0000300000 */
[----:B------:R-:W-:-:S04]  /*7820*/  HFMA2 R3, -RZ, RZ, 0, 0 ;  /* 0x00000000ff037431 */ /* 0x000fc800000001ff */
[----:B------:R-:W-:Y:S05]  /*7830*/  RET.REL.NODEC R2 `(_ZN7cutlass13device_kernelINS_4gemm6kernel13GemmUniversalIN4cute5tupleIJiiiiEEENS1_10collective13CollectiveMmaINS1_35MainloopSm100TmaUmmaWarpSpecializedILi2ELi2ELi4ENS5_IJNS4_1CILi1EEESB_SB_EEEEENS5_IJNSA_ILi64EEENSA_ILi128EEENSA_ILi32EEEEEENS_12float_e5m2_tENS5_IJlSB_lEEESI_SJ_NS4_8TiledMMAINS4_8MMA_AtomIJNS4_10MMA_TraitsINS4_19SM100_MMA_F8F6F4_SSEJSI_SI_fSE_SF_NS4_17integral_constantINS4_4UMMA5MajorELSQ_0EEESR_NSO_INSP_7ScaleInELSS_0EEEST_EEEEEENS4_6LayoutISC_NS5_IJNSA_ILi0EEESX_SX_EEEEENS5_IJNS4_10UnderscoreES10_S10_EEEEENS4_13SM90_TMA_LOADENS4_14ComposedLayoutINS4_7SwizzleILi1ELi4ELi3EEENS4_18smem_ptr_flag_bitsILi8EEENSW_INS5_IJNSA_ILi8EEESG_EEENS5_IJSG_SB_EEEEEEEvNS4_8identityES13_S1D_vS1E_EENS_8epilogue10collective18CollectiveEpilogueINS1G_23Sm100TmaWarpSpecializedILi2ELi2ELi32ELb0ELb0EEEJSH_NS5_IJNSW_ISE_SB_EES1L_EEESI_SJ_SI_SJ_NS1G_6fusion15FusionCallbacksIS1K_NS1N_17LinearCombinationISI_fSI_fLNS_15FloatRoundStyleE2EEESH_S1M_JEEENS4_5SM1004TMEM4LOAD26SM100_TMEM_LOAD_16dp32b32xES13_NS14_INS15_ILi2ELi4ELi3EEES18_NSW_INS5_IJS19_SE_EEENS5_IJSE_SB_EEEEEEENS4_39AutoVectorizingCopyWithAssumedAlignmentILi128EEENS4_14SM90_TMA_STOREES21_S23_S23_EEEvvEEEEvNT_6ParamsE) ;  /* 0xffffff8402f07950 */ /* 0x000fea0003c3ffff */
.L_x_135:
[----:B------:R-:W-:-:S00]  /*7840*/  BRA `(.L_x_135) ;  /* 0xfffffffc00fc7947 */ /* 0x000fc0000383ffff */
[----:B------:R-:W-:-:S00]  /*7850*/  NOP ;  /* 0x0000000000007918 */ /* 0x000fc00000000000 */
        /* <DEDUP_REMOVED lines=10> */
.L_x_136:


//--------------------- .nv.global.init           --------------------------
	.section	.nv.global.init,"aw",@progbits
.nv.global.init:
	.type		$str$27,@object
	.size		$str$27,($str$28 - $str$27)
$str$27:
        /*0000*/ 	.byte	0x28, 0x61, 0x64, 0x64, 0x72, 0x65, 0x73, 0x73, 0x20, 0x26, 0x20, 0x6d, 0x61, 0x73, 0x6b, 0x29
        /*0010*/ 	.byte	0x20, 0x3d, 0x3d, 0x20, 0x30, 0x00
	.type		$str$28,@object
	.size		$str$28,($str$26 - $str$28)
$str$28:
        /*0016*/ 	.byte	0x2f, 0x74, 0x6d, 0x70, 0x2f, 0x63, 0x75, 0x74, 0x6c, 0x61, 0x73, 0x73, 0x5f, 0x73, 0x77, 0x65
        /*0026*/ 	.byte	0x65, 0x70, 0x5f, 0x73, 0x72, 0x63, 0x2f, 0x69, 0x6e, 0x63, 0x6c, 0x75, 0x64, 0x65, 0x2f, 0x63
        /*0036*/ 	.byte	0x75, 0x74, 0x65, 0x2f, 0x70, 0x6f, 0x69, 0x6e, 0x74, 0x65, 0x72, 0x5f, 0x66, 0x6c, 0x61, 0x67
        /*0046*/ 	.byte	0x67, 0x65, 0x64, 0x2e, 0x68, 0x70, 0x70, 0x00
	.type		$str$26,@object
	.size		$str$26,($str$25 - $str$26)
$str$26:
        /*004e*/ 	.byte	0x2f, 0x74, 0x6d, 0x70, 0x2f, 0x63, 0x75, 0x74, 0x6c, 0x61, 0x73, 0x73, 0x5f, 0x73, 0x77, 0x65
        /*005e*/ 	.byte	0x65, 0x70, 0x5f, 0x73, 0x72, 0x63, 0x2f, 0x69, 0x6e, 0x63, 0x6c, 0x75, 0x64, 0x65, 0x2f, 0x63
        /*006e*/ 	.byte	0x75, 0x74, 0x65, 0x2f, 0x61, 0x74, 0x6f, 0x6d, 0x2f, 0x63, 0x6f, 0x70, 0x79, 0x5f, 0x74, 0x72
        /*007e*/ 	.byte	0x61, 0x69, 0x74, 0x73, 0x5f, 0x73, 0x6d, 0x31, 0x30, 0x30, 0x2e, 0x68, 0x70, 0x70, 0x00
	.type		$str$25,@object
	.size		$str$25,(__unnamed_1 - $str$25)
$str$25:
        /*008d*/ 	.byte	0x28, 0x28, 0x75, 0x69, 0x6e, 0x74, 0x33, 0x32, 0x5f, 0x74, 0x28, 0x74, 0x68, 0x72, 0x65, 0x61
        /*009d*/ 	.byte	0x64, 0x49, 0x64, 0x78, 0x2e, 0x78, 0x29, 0x20, 0x2f, 0x20, 0x33, 0x32, 0x29, 0x20, 0x25, 0x20
        /*00ad*/ 	.byte	0x34, 0x29, 0x20, 0x3d, 0x3d, 0x20, 0x28, 0x28, 0x28, 0x74, 0x6d, 0x65, 0x6d, 0x5f, 0x61, 0x64
        /*00bd*/ 	.byte	0x64, 0x72, 0x20, 0x3e, 0x3e, 0x20, 0x31, 0x36, 0x29, 0x20, 0x2f, 0x20, 0x33, 0x32, 0x29, 0x20
        /*00cd*/ 	.byte	0x25, 0x20, 0x34, 0x29, 0x00
	.type		__unnamed_1,@object
	.size		__unnamed_1,(__unnamed_2 - __unnamed_1)
__unnamed_1:
        /*00d2*/ 	.byte	0x61, 0x75, 0x74, 0x6f, 0x20, 0x63, 0x75, 0x74, 0x65, 0x3a, 0x3a, 0x61, 0x73, 0x5f, 0x70, 0x6f
        /* <DEDUP_REMOVED lines=24> */
        /*0262*/ 	.byte	0x3c, 0x34, 0x30, 0x39, 0x36, 0x3e, 0x3e, 0x3e, 0x3e, 0x5d, 0x00
	.type		__unnamed_2,@object
	.size		__unnamed_2,(.L_2 - __unnamed_2)
__unnamed_2:
        /* <DEDUP_REMOVED lines=40> */
        /*04ed*/ 	.byte	0x74, 0x65, 0x3a, 0x3a, 0x43, 0x3c, 0x30, 0x3e, 0x3e, 0x3e, 0x3e, 0x5d, 0x00
.L_2:


//--------------------- .nv.shared._ZN7cutlass13device_kernelINS_4gemm6kernel13GemmUniversalIN4cute5tupleIJiiiiEEENS1_10collective13CollectiveMmaINS1_35MainloopSm100TmaUmmaWarpSpecializedILi2ELi2ELi4ENS5_IJNS4_1CILi1EEESB_SB_EEEEENS5_IJNSA_ILi64EEENSA_ILi128EEENSA_ILi32EEEEEENS_12float_e5m2_tENS5_IJlSB_lEEESI_SJ_NS4_8TiledMMAINS4_8MMA_AtomIJNS4_10MMA_TraitsINS4_19SM100_MMA_F8F6F4_SSEJSI_SI_fSE_SF_NS4_17integral_constantINS4_4UMMA5MajorELSQ_0EEESR_NSO_INSP_7ScaleInELSS_0EEEST_EEEEEENS4_6LayoutISC_NS5_IJNSA_ILi0EEESX_SX_EEEEENS5_IJNS4_10UnderscoreES10_S10_EEEEENS4_13SM90_TMA_LOADENS4_14ComposedLayoutINS4_7SwizzleILi1ELi4ELi3EEENS4_18smem_ptr_flag_bitsILi8EEENSW_INS5_IJNSA_ILi8EEESG_EEENS5_IJSG_SB_EEEEEEEvNS4_8identityES13_S1D_vS1E_EENS_8epilogue10collective18CollectiveEpilogueINS1G_23Sm100TmaWarpSpecializedILi2ELi2ELi32ELb0ELb0EEEJSH_NS5_IJNSW_ISE_SB_EES1L_EEESI_SJ_SI_SJ_NS1G_6fusion15FusionCallbacksIS1K_NS1N_17LinearCombinationISI_fSI_fLNS_15FloatRoundStyleE2EEESH_S1M_JEEENS4_5SM1004TMEM4LOAD26SM100_TMEM_LOAD_16dp32b32xES13_NS14_INS15_ILi2ELi4ELi3EEES18_NSW_INS5_IJS19_SE_EEENS5_IJSE_SB_EEEEEEENS4_39AutoVectorizingCopyWithAssumedAlignmentILi128EEENS4_14SM90_TMA_STOREES21_S23_S23_EEEvvEEEEvNT_6ParamsE --------------------------
	.section	.nv.shared._ZN7cutlass13device_kernelINS_4gemm6kernel13GemmUniversalIN4cute5tupleIJiiiiEEENS1_10collective13CollectiveMmaINS1_35MainloopSm100TmaUmmaWarpSpecializedILi2ELi2ELi4ENS5_IJNS4_1CILi1EEESB_SB_EEEEENS5_IJNSA_ILi64EEENSA_ILi128EEENSA_ILi32EEEEEENS_12float_e5m2_tENS5_IJlSB_lEEESI_SJ_NS4_8TiledMMAINS4_8MMA_AtomIJNS4_10MMA_TraitsINS4_19SM100_MMA_F8F6F4_SSEJSI_SI_fSE_SF_NS4_17integral_constantINS4_4UMMA5MajorELSQ_0EEESR_NSO_INSP_7ScaleInELSS_0EEEST_EEEEEENS4_6LayoutISC_NS5_IJNSA_ILi0EEESX_SX_EEEEENS5_IJNS4_10UnderscoreES10_S10_EEEEENS4_13SM90_TMA_LOADENS4_14ComposedLayoutINS4_7SwizzleILi1ELi4ELi3EEENS4_18smem_ptr_flag_bitsILi8EEENSW_INS5_IJNSA_ILi8EEESG_EEENS5_IJSG_SB_EEEEEEEvNS4_8identityES13_S1D_vS1E_EENS_8epilogue10collective18CollectiveEpilogueINS1G_23Sm100TmaWarpSpecializedILi2ELi2ELi32ELb0ELb0EEEJSH_NS5_IJNSW_ISE_SB_EES1L_EEESI_SJ_SI_SJ_NS1G_6fusion15FusionCallbacksIS1K_NS1N_17LinearCombinationISI_fSI_fLNS_15FloatRoundStyleE2EEESH_S1M_JEEENS4_5SM1004TMEM4LOAD26SM100_TMEM_LOAD_16dp32b32xES13_NS14_INS15_ILi2ELi4ELi3EEES18_NSW_INS5_IJS19_SE_EEENS5_IJSE_SB_EEEEEEENS4_39AutoVectorizingCopyWithAssumedAlignmentILi128EEENS4_14SM90_TMA_STOREES21_S23_S23_EEEvvEEEEvNT_6ParamsE,"aw",@nobits
	.sectionflags	@""
	.align	16
	.zero		1024


//--------------------- .nv.shared.reserved.0     --------------------------
	.section	.nv.shared.reserved.0,"aw",@nobits
	.weak		__nv_reservedSMEM_offset_0_alias
	.size		__nv_reservedSMEM_offset_0_alias, 0, 64
	.other		__nv_reservedSMEM_offset_0_alias,@"STO_CUDA_RESERVED_SHARED STV_DEFAULT"
__nv_reservedSMEM_offset_0_alias:
	.zero		0
.nv.shared.reserved.0:
	.zero		64
	.weak		__nv_reservedSMEM_tcgen05_partition
	.type		__nv_reservedSMEM_tcgen05_partition,@object
	.size		__nv_reservedSMEM_tcgen05_partition,(.L_0 - __nv_reservedSMEM_tcgen05_partition)
__nv_reservedSMEM_tcgen05_partition:
	.zero		32
.L_0:


//--------------------- .nv.global                --------------------------
	.section	.nv.global,"aw",@nobits
.nv.global:
	.type		_ZN40_INTERNAL_ebade75c_4_k_cu_58cabf8f_234884cute1_E,@object
	.size		_ZN40_INTERNAL_ebade75c_4_k_cu_58cabf8f_234884cute1_E,(_ZN40_INTERNAL_ebade75c_4_k_cu_58cabf8f_234884cuda3std3__45__cpo6cbeginE - _ZN40_INTERNAL_ebade75c_4_k_cu_58cabf8f_234884cute1_E)
_ZN40_INTERNAL_ebade75c_4_k_cu_58cabf8f_234884cute1_E:
	.zero		1
	.type		_ZN40_INTERNAL_ebade75c_4_k_cu_58cabf8f_234884cuda3std3__45__cpo6cbeginE,@object
	.size		_ZN40_INTERNAL_ebade75c_4_k_cu_58cabf8f_234884cuda3std3__45__cpo6cbeginE,(_ZN40_INTERNAL_ebade75c_4_k_cu_58cabf8f_234884cuda3std3__48in_placeE - _ZN40_INTERNAL_ebade75c_4_k_cu_58cabf8f_234884cuda3std3__45__cpo6cbeginE)
_ZN40_INTERNAL_ebade75c_4_k_cu_58cabf8f_234884cuda3std3__45__cpo6cbeginE:
	.zero		1
	.type		_ZN40_INTERNAL_ebade75c_4_k_cu_58cabf8f_234884cuda3std3__48in_placeE,@object
	.size		_ZN40_INTERNAL_ebade75c_4_k_cu_58cabf8f_234884cuda3std3__48in_placeE,(_ZN40_INTERNAL_ebade75c_4_k_cu_58cabf8f_234884cuda3std6ranges3__45__cpo9iter_moveE - _ZN40_INTERNAL_ebade75c_4_k_cu_58cabf8f_234884cuda3std3__48in_placeE)
_ZN40_INTERNAL_ebade75c_4_k_cu_58cabf8f_234884cuda3std3__48in_placeE:
	.zero		1
	.type		_ZN40_INTERNAL_ebade75c_4_k_cu_58cabf8f_234884cuda3std6ranges3__45__cpo9iter_moveE,@object
	.size		_ZN40_INTERNAL_ebade75c_4_k_cu_58cabf8f_234884cuda3std6ranges3__45__cpo9iter_moveE,(_ZN40_INTERNAL_ebade75c_4_k_cu_58cabf8f_234884cuda3std3__45__cpo5beginE - _ZN40_INTERNAL_ebade75c_4_k_cu_58cabf8f_234884cuda3std6ranges3__45__cpo9iter_moveE)
_ZN40_INTERNAL_ebade75c_4_k_cu_58cabf8f_234884cuda3std6ranges3__45__cpo9iter_moveE:
	.zero		1
	.type		_ZN40_INTERNAL_ebade75c_4_k_cu_58cabf8f_234884cuda3std3__45__cpo5beginE,@object
	.size		_ZN40_INTERNAL_ebade75c_4_k_cu_58cabf8f_234884cuda3std3__45__cpo5beginE,(_ZN40_INTERNAL_ebade75c_4_k_cu_58cabf8f_234884cuda3std3__442_GLOBAL__N__ebade75c_4_k_cu_58cabf8f_234886ignoreE - _ZN40_INTERNAL_ebade75c_4_k_cu_58cabf8f_234884cuda3std3__45__cpo5beginE)
_ZN40_INTERNAL_ebade75c_4_k_cu_58cabf8f_234884cuda3std3__45__cpo5beginE:
	.zero		1
	.type		_ZN40_INTERNAL_ebade75c_4_k_cu_58cabf8f_234884cuda3std3__442_GLOBAL__N__ebade75c_4_k_cu_58cabf8f_234886ignoreE,@object
	.size		_ZN40_INTERNAL_ebade75c_4_k_cu_58cabf8f_234884cuda3std3__442_GLOBAL__N__ebade75c_4_k_cu_58cabf8f_234886ignoreE,(_ZN40_INTERNAL_ebade75c_4_k_cu_58cabf8f_234884cute7productE - _ZN40_INTERNAL_ebade75c_4_k_cu_58cabf8f_234884cuda3std3__442_GLOBAL__N__ebade75c_4_k_cu_58cabf8f_234886ignoreE)
_ZN40_INTERNAL_ebade75c_4_k_cu_58cabf8f_234884cuda3std3__442_GLOBAL__N__ebade75c_4_k_cu_58cabf8f_234886ignoreE:
	.zero		1
	.type		_ZN40_INTERNAL_ebade75c_4_k_cu_58cabf8f_234884cute7productE,@object
	.size		_ZN40_INTERNAL_ebade75c_4_k_cu_58cabf8f_234884cute7productE,(_ZN40_INTERNAL_ebade75c_4_k_cu_58cabf8f_234884cuda3std3__45__cpo3endE - _ZN40_INTERNAL_ebade75c_4_k_cu_58cabf8f_234884cute7productE)
_ZN40_INTERNAL_ebade75c_4_k_cu_58cabf8f_234884cute7productE:
	.zero		1
	.type		_ZN40_INTERNAL_ebade75c_4_k_cu_58cabf8f_234884cuda3std3__45__cpo3endE,@object
	.size		_ZN40_INTERNAL_ebade75c_4_k_cu_58cabf8f_234884cuda3std3__45__cpo3endE,(_ZN40_INTERNAL_ebade75c_4_k_cu_58cabf8f_234884cuda3std3__419piecewise_constructE - _ZN40_INTERNAL_ebade75c_4_k_cu_58cabf8f_234884cuda3std3__45__cpo3endE)
_ZN40_INTERNAL_ebade75c_4_k_cu_58cabf8f_234884cuda3std3__45__cpo3endE:
	.zero		1
	.type		_ZN40_INTERNAL_ebade75c_4_k_cu_58cabf8f_234884cuda3std3__419piecewise_constructE,@object
	.size		_ZN40_INTERNAL_ebade75c_4_k_cu_58cabf8f_234884cuda3std3__419piecewise_constructE,(_ZN40_INTERNAL_ebade75c_4_k_cu_58cabf8f_234884cuda3std3__45__cpo4cendE - _ZN40_INTERNAL_ebade75c_4_k_cu_58cabf8f_234884cuda3std3__419piecewise_constructE)
_ZN40_INTERNAL_ebade75c_4_k_cu_58cabf8f_234884cuda3std3__419piecewise_constructE:
	.zero		1
	.type		_ZN40_INTERNAL_ebade75c_4_k_cu_58cabf8f_234884cuda3std3__45__cpo4cendE,@object
	.size		_ZN40_INTERNAL_ebade75c_4_k_cu_58cabf8f_234884cuda3std3__45__cpo4cendE,(_ZN40_INTERNAL_ebade75c_4_k_cu_58cabf8f_234884cuda3std6ranges3__45__cpo4swapE - _ZN40_INTERNAL_ebade75c_4_k_cu_58cabf8f_234884cuda3std3__45__cpo4cendE)
_ZN40_INTERNAL_ebade75c_4_k_cu_58cabf8f_234884cuda3std3__45__cpo4cendE:
	.zero		1
	.type		_ZN40_INTERNAL_ebade75c_4_k_cu_58cabf8f_234884cuda3std6ranges3__45__cpo4swapE,@object
	.size		_ZN40_INTERNAL_ebade75c_4_k_cu_58cabf8f_234884cuda3std6ranges3__45__cpo4swapE,(.L_10 - _ZN40_INTERNAL_ebade75c_4_k_cu_58cabf8f_234884cuda3std6ranges3__45__cpo4swapE)
_ZN40_INTERNAL_ebade75c_4_k_cu_58cabf8f_234884cuda3std6ranges3__45__cpo4swapE:
	.zero		1
.L_10:


//--------------------- .nv.constant0._ZN7cutlass13device_kernelINS_4gemm6kernel13GemmUniversalIN4cute5tupleIJiiiiEEENS1_10collective13CollectiveMmaINS1_35MainloopSm100TmaUmmaWarpSpecializedILi2ELi2ELi4ENS5_IJNS4_1CILi1EEESB_SB_EEEEENS5_IJNSA_ILi64EEENSA_ILi128EEENSA_ILi32EEEEEENS_12float_e5m2_tENS5_IJlSB_lEEESI_SJ_NS4_8TiledMMAINS4_8MMA_AtomIJNS4_10MMA_TraitsINS4_19SM100_MMA_F8F6F4_SSEJSI_SI_fSE_SF_NS4_17integral_constantINS4_4UMMA5MajorELSQ_0EEESR_NSO_INSP_7ScaleInELSS_0EEEST_EEEEEENS4_6LayoutISC_NS5_IJNSA_ILi0EEESX_SX_EEEEENS5_IJNS4_10UnderscoreES10_S10_EEEEENS4_13SM90_TMA_LOADENS4_14ComposedLayoutINS4_7SwizzleILi1ELi4ELi3EEENS4_18smem_ptr_flag_bitsILi8EEENSW_INS5_IJNSA_ILi8EEESG_EEENS5_IJSG_SB_EEEEEEEvNS4_8identityES13_S1D_vS1E_EENS_8epilogue10collective18CollectiveEpilogueINS1G_23Sm100TmaWarpSpecializedILi2ELi2ELi32ELb0ELb0EEEJSH_NS5_IJNSW_ISE_SB_EES1L_EEESI_SJ_SI_SJ_NS1G_6fusion15FusionCallbacksIS1K_NS1N_17LinearCombinationISI_fSI_fLNS_15FloatRoundStyleE2EEESH_S1M_JEEENS4_5SM1004TMEM4LOAD26SM100_TMEM_LOAD_16dp32b32xES13_NS14_INS15_ILi2ELi4ELi3EEES18_NSW_INS5_IJS19_SE_EEENS5_IJSE_SB_EEEEEEENS4_39AutoVectorizingCopyWithAssumedAlignmentILi128EEENS4_14SM90_TMA_STOREES21_S23_S23_EEEvvEEEEvNT_6ParamsE --------------------------
	.section	.nv.constant0._ZN7cutlass13device_kernelINS_4gemm6kernel13GemmUniversalIN4cute5tupleIJiiiiEEENS1_10collective13CollectiveMmaINS1_35MainloopSm100TmaUmmaWarpSpecializedILi2ELi2ELi4ENS5_IJNS4_1CILi1EEESB_SB_EEEEENS5_IJNSA_ILi64EEENSA_ILi128EEENSA_ILi32EEEEEENS_12float_e5m2_tENS5_IJlSB_lEEESI_SJ_NS4_8TiledMMAINS4_8MMA_AtomIJNS4_10MMA_TraitsINS4_19SM100_MMA_F8F6F4_SSEJSI_SI_fSE_SF_NS4_17integral_constantINS4_4UMMA5MajorELSQ_0EEESR_NSO_INSP_7ScaleInELSS_0EEEST_EEEEEENS4_6LayoutISC_NS5_IJNSA_ILi0EEESX_SX_EEEEENS5_IJNS4_10UnderscoreES10_S10_EEEEENS4_13SM90_TMA_LOADENS4_14ComposedLayoutINS4_7SwizzleILi1ELi4ELi3EEENS4_18smem_ptr_flag_bitsILi8EEENSW_INS5_IJNSA_ILi8EEESG_EEENS5_IJSG_SB_EEEEEEEvNS4_8identityES13_S1D_vS1E_EENS_8epilogue10collective18CollectiveEpilogueINS1G_23Sm100TmaWarpSpecializedILi2ELi2ELi32ELb0ELb0EEEJSH_NS5_IJNSW_ISE_SB_EES1L_EEESI_SJ_SI_SJ_NS1G_6fusion15FusionCallbacksIS1K_NS1N_17LinearCombinationISI_fSI_fLNS_15FloatRoundStyleE2EEESH_S1M_JEEENS4_5SM1004TMEM4LOAD26SM100_TMEM_LOAD_16dp32b32xES13_NS14_INS15_ILi2ELi4ELi3EEES18_NSW_INS5_IJS19_SE_EEENS5_IJSE_SB_EEEEEEENS4_39AutoVectorizingCopyWithAssumedAlignmentILi128EEENS4_14SM90_TMA_STOREES21_S23_S23_EEEvvEEEEvNT_6ParamsE,"a",@progbits
	.sectionflags	@""
	.align	4
.nv.constant0._ZN7cutlass13device_kernelINS_4gemm6kernel13GemmUniversalIN4cute5tupleIJiiiiEEENS1_10collective13CollectiveMmaINS1_35MainloopSm100TmaUmmaWarpSpecializedILi2ELi2ELi4ENS5_IJNS4_1CILi1EEESB_SB_EEEEENS5_IJNSA_ILi64EEENSA_ILi128EEENSA_ILi32EEEEEENS_12float_e5m2_tENS5_IJlSB_lEEESI_SJ_NS4_8TiledMMAINS4_8MMA_AtomIJNS4_10MMA_TraitsINS4_19SM100_MMA_F8F6F4_SSEJSI_SI_fSE_SF_NS4_17integral_constantINS4_4UMMA5MajorELSQ_0EEESR_NSO_INSP_7ScaleInELSS_0EEEST_EEEEEENS4_6LayoutISC_NS5_IJNSA_ILi0EEESX_SX_EEEEENS5_IJNS4_10UnderscoreES10_S10_EEEEENS4_13SM90_TMA_LOADENS4_14ComposedLayoutINS4_7SwizzleILi1ELi4ELi3EEENS4_18smem_ptr_flag_bitsILi8EEENSW_INS5_IJNSA_ILi8EEESG_EEENS5_IJSG_SB_EEEEEEEvNS4_8identityES13_S1D_vS1E_EENS_8epilogue10collective18CollectiveEpilogueINS1G_23Sm100TmaWarpSpecializedILi2ELi2ELi32ELb0ELb0EEEJSH_NS5_IJNSW_ISE_SB_EES1L_EEESI_SJ_SI_SJ_NS1G_6fusion15FusionCallbacksIS1K_NS1N_17LinearCombinationISI_fSI_fLNS_15FloatRoundStyleE2EEESH_S1M_JEEENS4_5SM1004TMEM4LOAD26SM100_TMEM_LOAD_16dp32b32xES13_NS14_INS15_ILi2ELi4ELi3EEES18_NSW_INS5_IJS19_SE_EEENS5_IJSE_SB_EEEEEEENS4_39AutoVectorizingCopyWithAssumedAlignmentILi128EEENS4_14SM90_TMA_STOREES21_S23_S23_EEEvvEEEEvNT_6ParamsE:
	.zero		2944


//--------------------- SYMBOLS --------------------------

	.type		.nv.reservedSmem.offset0,@object
	.size		.nv.reservedSmem.offset0,0x4
	.type		.nv.reservedSmem.cap,@object
	.size		.nv.reservedSmem.cap,0x4
	.type		__assertfail,@function
